//
// Generated by NVIDIA NVVM Compiler
//
// Compiler Build ID: CL-36424714
// Cuda compilation tools, release 13.0, V13.0.88
// Based on NVVM 20.0.0
//

.version 9.0
.target sm_100
.address_size 64

	// .globl	_ZN3cub18CUB_300001_SM_10006detail11EmptyKernelIvEEvv
.global .align 1 .b8 _ZN34_INTERNAL_a0cec0de_4_k_cu_72235ae44cuda3std3__45__cpo5beginE[1];
.global .align 1 .b8 _ZN34_INTERNAL_a0cec0de_4_k_cu_72235ae44cuda3std3__45__cpo3endE[1];
.global .align 1 .b8 _ZN34_INTERNAL_a0cec0de_4_k_cu_72235ae44cuda3std3__45__cpo6cbeginE[1];
.global .align 1 .b8 _ZN34_INTERNAL_a0cec0de_4_k_cu_72235ae44cuda3std3__45__cpo4cendE[1];
.global .align 1 .b8 _ZN34_INTERNAL_a0cec0de_4_k_cu_72235ae44cuda3std3__45__cpo6rbeginE[1];
.global .align 1 .b8 _ZN34_INTERNAL_a0cec0de_4_k_cu_72235ae44cuda3std3__45__cpo4rendE[1];
.global .align 1 .b8 _ZN34_INTERNAL_a0cec0de_4_k_cu_72235ae44cuda3std3__45__cpo7crbeginE[1];
.global .align 1 .b8 _ZN34_INTERNAL_a0cec0de_4_k_cu_72235ae44cuda3std3__45__cpo5crendE[1];
.global .align 1 .b8 _ZN34_INTERNAL_a0cec0de_4_k_cu_72235ae44cuda3std3__436_GLOBAL__N__a0cec0de_4_k_cu_72235ae46ignoreE[1];
.global .align 1 .b8 _ZN34_INTERNAL_a0cec0de_4_k_cu_72235ae44cuda3std3__419piecewise_constructE[1];
.global .align 1 .b8 _ZN34_INTERNAL_a0cec0de_4_k_cu_72235ae44cuda3std3__48in_placeE[1];
.global .align 1 .b8 _ZN34_INTERNAL_a0cec0de_4_k_cu_72235ae44cuda3std3__420unreachable_sentinelE[1];
.global .align 1 .b8 _ZN34_INTERNAL_a0cec0de_4_k_cu_72235ae44cuda3std3__47nulloptE[1];
.global .align 1 .b8 _ZN34_INTERNAL_a0cec0de_4_k_cu_72235ae44cuda3std3__48unexpectE[1];
.global .align 1 .b8 _ZN34_INTERNAL_a0cec0de_4_k_cu_72235ae44cuda3std6ranges3__45__cpo4swapE[1];
.global .align 1 .b8 _ZN34_INTERNAL_a0cec0de_4_k_cu_72235ae44cuda3std6ranges3__45__cpo9iter_moveE[1];
.global .align 1 .b8 _ZN34_INTERNAL_a0cec0de_4_k_cu_72235ae44cuda3std6ranges3__45__cpo5beginE[1];
.global .align 1 .b8 _ZN34_INTERNAL_a0cec0de_4_k_cu_72235ae44cuda3std6ranges3__45__cpo3endE[1];
.global .align 1 .b8 _ZN34_INTERNAL_a0cec0de_4_k_cu_72235ae44cuda3std6ranges3__45__cpo6cbeginE[1];
.global .align 1 .b8 _ZN34_INTERNAL_a0cec0de_4_k_cu_72235ae44cuda3std6ranges3__45__cpo4cendE[1];
.global .align 1 .b8 _ZN34_INTERNAL_a0cec0de_4_k_cu_72235ae44cuda3std6ranges3__45__cpo7advanceE[1];
.global .align 1 .b8 _ZN34_INTERNAL_a0cec0de_4_k_cu_72235ae44cuda3std6ranges3__45__cpo9iter_swapE[1];
.global .align 1 .b8 _ZN34_INTERNAL_a0cec0de_4_k_cu_72235ae44cuda3std6ranges3__45__cpo4nextE[1];
.global .align 1 .b8 _ZN34_INTERNAL_a0cec0de_4_k_cu_72235ae44cuda3std6ranges3__45__cpo4prevE[1];
.global .align 1 .b8 _ZN34_INTERNAL_a0cec0de_4_k_cu_72235ae44cuda3std6ranges3__45__cpo4dataE[1];
.global .align 1 .b8 _ZN34_INTERNAL_a0cec0de_4_k_cu_72235ae44cuda3std6ranges3__45__cpo5cdataE[1];
.global .align 1 .b8 _ZN34_INTERNAL_a0cec0de_4_k_cu_72235ae44cuda3std6ranges3__45__cpo4sizeE[1];
.global .align 1 .b8 _ZN34_INTERNAL_a0cec0de_4_k_cu_72235ae44cuda3std6ranges3__45__cpo5ssizeE[1];
.global .align 1 .b8 _ZN34_INTERNAL_a0cec0de_4_k_cu_72235ae44cuda3std6ranges3__45__cpo8distanceE[1];
.global .align 1 .b8 _ZN34_INTERNAL_a0cec0de_4_k_cu_72235ae46thrust24THRUST_300001_SM_1000_NS8cuda_cub3parE[1];
.global .align 1 .b8 _ZN34_INTERNAL_a0cec0de_4_k_cu_72235ae46thrust24THRUST_300001_SM_1000_NS8cuda_cub10par_nosyncE[1];
.global .align 1 .b8 _ZN34_INTERNAL_a0cec0de_4_k_cu_72235ae46thrust24THRUST_300001_SM_1000_NS6system6detail10sequential3seqE[1];
.global .align 1 .b8 _ZN34_INTERNAL_a0cec0de_4_k_cu_72235ae46thrust24THRUST_300001_SM_1000_NS6system3cpp3parE[1];
.global .align 1 .b8 _ZN34_INTERNAL_a0cec0de_4_k_cu_72235ae46thrust24THRUST_300001_SM_1000_NS12placeholders2_1E[1];
.global .align 1 .b8 _ZN34_INTERNAL_a0cec0de_4_k_cu_72235ae46thrust24THRUST_300001_SM_1000_NS12placeholders2_2E[1];
.global .align 1 .b8 _ZN34_INTERNAL_a0cec0de_4_k_cu_72235ae46thrust24THRUST_300001_SM_1000_NS12placeholders2_3E[1];
.global .align 1 .b8 _ZN34_INTERNAL_a0cec0de_4_k_cu_72235ae46thrust24THRUST_300001_SM_1000_NS12placeholders2_4E[1];
.global .align 1 .b8 _ZN34_INTERNAL_a0cec0de_4_k_cu_72235ae46thrust24THRUST_300001_SM_1000_NS12placeholders2_5E[1];
.global .align 1 .b8 _ZN34_INTERNAL_a0cec0de_4_k_cu_72235ae46thrust24THRUST_300001_SM_1000_NS12placeholders2_6E[1];
.global .align 1 .b8 _ZN34_INTERNAL_a0cec0de_4_k_cu_72235ae46thrust24THRUST_300001_SM_1000_NS12placeholders2_7E[1];
.global .align 1 .b8 _ZN34_INTERNAL_a0cec0de_4_k_cu_72235ae46thrust24THRUST_300001_SM_1000_NS12placeholders2_8E[1];
.global .align 1 .b8 _ZN34_INTERNAL_a0cec0de_4_k_cu_72235ae46thrust24THRUST_300001_SM_1000_NS12placeholders2_9E[1];
.global .align 1 .b8 _ZN34_INTERNAL_a0cec0de_4_k_cu_72235ae46thrust24THRUST_300001_SM_1000_NS12placeholders3_10E[1];
.global .align 1 .b8 _ZN34_INTERNAL_a0cec0de_4_k_cu_72235ae46thrust24THRUST_300001_SM_1000_NS3seqE[1];
.global .align 1 .b8 _ZN34_INTERNAL_a0cec0de_4_k_cu_72235ae46thrust24THRUST_300001_SM_1000_NS6deviceE[1];

.visible .entry _ZN3cub18CUB_300001_SM_10006detail11EmptyKernelIvEEvv()
{


	ret;

}
	// .globl	_ZN3cub18CUB_300001_SM_10006detail8for_each13static_kernelINS2_12policy_hub_t12policy_500_tEmN6thrust24THRUST_300001_SM_1000_NS8cuda_cub20__uninitialized_fill7functorINS7_10device_ptrIhEEhEEEEvT0_T1_
.visible .entry _ZN3cub18CUB_300001_SM_10006detail8for_each13static_kernelINS2_12policy_hub_t12policy_500_tEmN6thrust24THRUST_300001_SM_1000_NS8cuda_cub20__uninitialized_fill7functorINS7_10device_ptrIhEEhEEEEvT0_T1_(
	.param .u64 _ZN3cub18CUB_300001_SM_10006detail8for_each13static_kernelINS2_12policy_hub_t12policy_500_tEmN6thrust24THRUST_300001_SM_1000_NS8cuda_cub20__uninitialized_fill7functorINS7_10device_ptrIhEEhEEEEvT0_T1__param_0,
	.param .align 8 .b8 _ZN3cub18CUB_300001_SM_10006detail8for_each13static_kernelINS2_12policy_hub_t12policy_500_tEmN6thrust24THRUST_300001_SM_1000_NS8cuda_cub20__uninitialized_fill7functorINS7_10device_ptrIhEEhEEEEvT0_T1__param_1[16]
)
.maxntid 256
{
	.reg .pred 	%p<4>;
	.reg .b16 	%rs<10>;
	.reg .b32 	%r<15>;
	.reg .b64 	%rd<14>;

	ld.param.u32 	%r7, [_ZN3cub18CUB_300001_SM_10006detail8for_each13static_kernelINS2_12policy_hub_t12policy_500_tEmN6thrust24THRUST_300001_SM_1000_NS8cuda_cub20__uninitialized_fill7functorINS7_10device_ptrIhEEhEEEEvT0_T1__param_1+8];
	bfe.u32 	%r11, %r7, 0, 8;
	cvt.u16.u32 	%rs2, %r11;
	ld.param.u64 	%rd4, [_ZN3cub18CUB_300001_SM_10006detail8for_each13static_kernelINS2_12policy_hub_t12policy_500_tEmN6thrust24THRUST_300001_SM_1000_NS8cuda_cub20__uninitialized_fill7functorINS7_10device_ptrIhEEhEEEEvT0_T1__param_1];
	ld.param.u64 	%rd5, [_ZN3cub18CUB_300001_SM_10006detail8for_each13static_kernelINS2_12policy_hub_t12policy_500_tEmN6thrust24THRUST_300001_SM_1000_NS8cuda_cub20__uninitialized_fill7functorINS7_10device_ptrIhEEhEEEEvT0_T1__param_0];
	mov.u32 	%r12, %ctaid.x;
	mul.wide.u32 	%rd1, %r12, 512;
	sub.s64 	%rd2, %rd5, %rd1;
	setp.lt.u64 	%p1, %rd2, 512;
	@%p1 bra 	$L__BB1_2;
	mov.u32 	%r14, %tid.x;
	cvta.to.global.u64 	%rd10, %rd4;
	cvt.u64.u32 	%rd11, %r14;
	add.s64 	%rd12, %rd1, %rd11;
	add.s64 	%rd13, %rd10, %rd12;
	st.global.u8 	[%rd13], %rs2;
	st.global.u8 	[%rd13+256], %rs2;
	bra.uni 	$L__BB1_6;
$L__BB1_2:
	cvta.to.global.u64 	%rd6, %rd4;
	mov.u32 	%r1, %tid.x;
	cvt.u64.u32 	%rd7, %r1;
	setp.le.u64 	%p2, %rd2, %rd7;
	add.s64 	%rd8, %rd1, %rd7;
	add.s64 	%rd3, %rd6, %rd8;
	@%p2 bra 	$L__BB1_4;
	st.global.u8 	[%rd3], %rs2;
$L__BB1_4:
	add.s32 	%r13, %r1, 256;
	cvt.u64.u32 	%rd9, %r13;
	setp.le.u64 	%p3, %rd2, %rd9;
	@%p3 bra 	$L__BB1_6;
	st.global.u8 	[%rd3+256], %rs2;
$L__BB1_6:
	ret;

}
	// .globl	_ZN3cub18CUB_300001_SM_10006detail8for_each13static_kernelINS2_12policy_hub_t12policy_500_tElNS2_12op_wrapper_tIl10GetWindowsN6thrust24THRUST_300001_SM_1000_NS17counting_iteratorIiNS9_11use_defaultESB_SB_EEEEEEvT0_T1_
.visible .entry _ZN3cub18CUB_300001_SM_10006detail8for_each13static_kernelINS2_12policy_hub_t12policy_500_tElNS2_12op_wrapper_tIl10GetWindowsN6thrust24THRUST_300001_SM_1000_NS17counting_iteratorIiNS9_11use_defaultESB_SB_EEEEEEvT0_T1_(
	.param .u64 _ZN3cub18CUB_300001_SM_10006detail8for_each13static_kernelINS2_12policy_hub_t12policy_500_tElNS2_12op_wrapper_tIl10GetWindowsN6thrust24THRUST_300001_SM_1000_NS17counting_iteratorIiNS9_11use_defaultESB_SB_EEEEEEvT0_T1__param_0,
	.param .align 8 .b8 _ZN3cub18CUB_300001_SM_10006detail8for_each13static_kernelINS2_12policy_hub_t12policy_500_tElNS2_12op_wrapper_tIl10GetWindowsN6thrust24THRUST_300001_SM_1000_NS17counting_iteratorIiNS9_11use_defaultESB_SB_EEEEEEvT0_T1__param_1[40]
)
.maxntid 256
{
	.reg .pred 	%p<284>;
	.reg .b16 	%rs<121>;
	.reg .b32 	%r<245>;
	.reg .b64 	%rd<85>;

	ld.param.u64 	%rd33, [_ZN3cub18CUB_300001_SM_10006detail8for_each13static_kernelINS2_12policy_hub_t12policy_500_tElNS2_12op_wrapper_tIl10GetWindowsN6thrust24THRUST_300001_SM_1000_NS17counting_iteratorIiNS9_11use_defaultESB_SB_EEEEEEvT0_T1__param_1+16];
	ld.param.u64 	%rd32, [_ZN3cub18CUB_300001_SM_10006detail8for_each13static_kernelINS2_12policy_hub_t12policy_500_tElNS2_12op_wrapper_tIl10GetWindowsN6thrust24THRUST_300001_SM_1000_NS17counting_iteratorIiNS9_11use_defaultESB_SB_EEEEEEvT0_T1__param_1+8];
	ld.param.u32 	%r114, [_ZN3cub18CUB_300001_SM_10006detail8for_each13static_kernelINS2_12policy_hub_t12policy_500_tElNS2_12op_wrapper_tIl10GetWindowsN6thrust24THRUST_300001_SM_1000_NS17counting_iteratorIiNS9_11use_defaultESB_SB_EEEEEEvT0_T1__param_1];
	ld.param.u64 	%rd34, [_ZN3cub18CUB_300001_SM_10006detail8for_each13static_kernelINS2_12policy_hub_t12policy_500_tElNS2_12op_wrapper_tIl10GetWindowsN6thrust24THRUST_300001_SM_1000_NS17counting_iteratorIiNS9_11use_defaultESB_SB_EEEEEEvT0_T1__param_0];
	ld.param.v2.u32 	{%r117, %r118}, [_ZN3cub18CUB_300001_SM_10006detail8for_each13static_kernelINS2_12policy_hub_t12policy_500_tElNS2_12op_wrapper_tIl10GetWindowsN6thrust24THRUST_300001_SM_1000_NS17counting_iteratorIiNS9_11use_defaultESB_SB_EEEEEEvT0_T1__param_1+32];
	ld.param.v2.u32 	{%r115, %r116}, [_ZN3cub18CUB_300001_SM_10006detail8for_each13static_kernelINS2_12policy_hub_t12policy_500_tElNS2_12op_wrapper_tIl10GetWindowsN6thrust24THRUST_300001_SM_1000_NS17counting_iteratorIiNS9_11use_defaultESB_SB_EEEEEEvT0_T1__param_1+24];
	mov.u32 	%r119, %ctaid.x;
	mul.wide.u32 	%rd1, %r119, 512;
	sub.s64 	%rd2, %rd34, %rd1;
	setp.lt.s64 	%p5, %rd2, 512;
	@%p5 bra 	$L__BB2_113;
	cvta.to.global.u64 	%rd3, %rd32;
	cvta.to.global.u64 	%rd4, %rd33;
	mov.u32 	%r171, %tid.x;
	cvt.u32.u64 	%r172, %rd1;
	add.s32 	%r173, %r171, %r172;
	add.s32 	%r5, %r173, %r114;
	mul.lo.s32 	%r6, %r115, %r116;
	neg.s32 	%r7, %r118;
	setp.lt.s32 	%p146, %r118, 0;
	@%p146 bra 	$L__BB2_226;
	shl.b32 	%r174, %r118, 1;
	or.b32  	%r8, %r174, 1;
	and.b32  	%r9, %r174, 6;
	and.b32  	%r10, %r174, 2;
	setp.ge.s32 	%p147, %r5, %r6;
	@%p147 bra 	$L__BB2_57;
	div.s32 	%r11, %r5, %r115;
	mul.lo.s32 	%r175, %r11, %r115;
	sub.s32 	%r12, %r5, %r175;
	mad.lo.s32 	%r13, %r5, %r117, %r118;
	and.b32  	%r14, %r8, -8;
	mov.u32 	%r221, %r7;
$L__BB2_4:
	setp.lt.u32 	%p148, %r118, 4;
	add.s32 	%r176, %r221, %r11;
	setp.gt.s32 	%p149, %r176, -1;
	setp.lt.s32 	%p150, %r176, %r116;
	and.pred  	%p1, %p149, %p150;
	add.s32 	%r177, %r13, %r221;
	mad.lo.s32 	%r16, %r177, %r117, %r118;
	mul.lo.s32 	%r17, %r176, %r115;
	mov.u32 	%r223, %r7;
	@%p148 bra 	$L__BB2_31;
	mov.u32 	%r223, %r7;
$L__BB2_6:
	.pragma "nounroll";
	add.s32 	%r19, %r223, %r12;
	setp.gt.s32 	%p151, %r19, -1;
	setp.lt.s32 	%p152, %r19, %r115;
	and.pred  	%p153, %p151, %p152;
	and.pred  	%p154, %p153, %p1;
	add.s32 	%r178, %r19, %r17;
	cvt.s64.s32 	%rd61, %r178;
	add.s64 	%rd5, %rd4, %rd61;
	add.s32 	%r179, %r16, %r223;
	cvt.s64.s32 	%rd62, %r179;
	add.s64 	%rd6, %rd3, %rd62;
	not.pred 	%p155, %p154;
	@%p155 bra 	$L__BB2_8;
	ld.global.u8 	%rs62, [%rd5];
	st.global.u8 	[%rd6], %rs62;
	bra.uni 	$L__BB2_9;
$L__BB2_8:
	mov.b16 	%rs61, 0;
	st.global.u8 	[%rd6], %rs61;
$L__BB2_9:
	add.s32 	%r180, %r19, 1;
	setp.gt.s32 	%p156, %r180, -1;
	setp.lt.s32 	%p157, %r180, %r115;
	and.pred  	%p158, %p156, %p157;
	and.pred  	%p159, %p158, %p1;
	@%p159 bra 	$L__BB2_11;
	mov.b16 	%rs63, 0;
	st.global.u8 	[%rd6+1], %rs63;
	bra.uni 	$L__BB2_12;
$L__BB2_11:
	ld.global.u8 	%rs64, [%rd5+1];
	st.global.u8 	[%rd6+1], %rs64;
$L__BB2_12:
	add.s32 	%r181, %r19, 2;
	setp.gt.s32 	%p160, %r181, -1;
	setp.lt.s32 	%p161, %r181, %r115;
	and.pred  	%p162, %p160, %p161;
	and.pred  	%p163, %p162, %p1;
	@%p163 bra 	$L__BB2_14;
	mov.b16 	%rs65, 0;
	st.global.u8 	[%rd6+2], %rs65;
	bra.uni 	$L__BB2_15;
$L__BB2_14:
	ld.global.u8 	%rs66, [%rd5+2];
	st.global.u8 	[%rd6+2], %rs66;
$L__BB2_15:
	add.s32 	%r182, %r19, 3;
	setp.gt.s32 	%p164, %r182, -1;
	setp.lt.s32 	%p165, %r182, %r115;
	and.pred  	%p166, %p164, %p165;
	and.pred  	%p167, %p166, %p1;
	@%p167 bra 	$L__BB2_17;
	mov.b16 	%rs67, 0;
	st.global.u8 	[%rd6+3], %rs67;
	bra.uni 	$L__BB2_18;
$L__BB2_17:
	ld.global.u8 	%rs68, [%rd5+3];
	st.global.u8 	[%rd6+3], %rs68;
$L__BB2_18:
	add.s32 	%r183, %r19, 4;
	setp.gt.s32 	%p168, %r183, -1;
	setp.lt.s32 	%p169, %r183, %r115;
	and.pred  	%p170, %p168, %p169;
	and.pred  	%p171, %p170, %p1;
	@%p171 bra 	$L__BB2_20;
	mov.b16 	%rs69, 0;
	st.global.u8 	[%rd6+4], %rs69;
	bra.uni 	$L__BB2_21;
$L__BB2_20:
	ld.global.u8 	%rs70, [%rd5+4];
	st.global.u8 	[%rd6+4], %rs70;
$L__BB2_21:
	add.s32 	%r184, %r19, 5;
	setp.gt.s32 	%p172, %r184, -1;
	setp.lt.s32 	%p173, %r184, %r115;
	and.pred  	%p174, %p172, %p173;
	and.pred  	%p175, %p174, %p1;
	@%p175 bra 	$L__BB2_23;
	mov.b16 	%rs71, 0;
	st.global.u8 	[%rd6+5], %rs71;
	bra.uni 	$L__BB2_24;
$L__BB2_23:
	ld.global.u8 	%rs72, [%rd5+5];
	st.global.u8 	[%rd6+5], %rs72;
$L__BB2_24:
	add.s32 	%r185, %r19, 6;
	setp.gt.s32 	%p176, %r185, -1;
	setp.lt.s32 	%p177, %r185, %r115;
	and.pred  	%p178, %p176, %p177;
	and.pred  	%p179, %p178, %p1;
	@%p179 bra 	$L__BB2_26;
	mov.b16 	%rs73, 0;
	st.global.u8 	[%rd6+6], %rs73;
	bra.uni 	$L__BB2_27;
$L__BB2_26:
	ld.global.u8 	%rs74, [%rd5+6];
	st.global.u8 	[%rd6+6], %rs74;
$L__BB2_27:
	add.s32 	%r186, %r19, 7;
	setp.gt.s32 	%p180, %r186, -1;
	setp.lt.s32 	%p181, %r186, %r115;
	and.pred  	%p182, %p180, %p181;
	and.pred  	%p183, %p182, %p1;
	@%p183 bra 	$L__BB2_29;
	mov.b16 	%rs75, 0;
	st.global.u8 	[%rd6+7], %rs75;
	bra.uni 	$L__BB2_30;
$L__BB2_29:
	ld.global.u8 	%rs76, [%rd5+7];
	st.global.u8 	[%rd6+7], %rs76;
$L__BB2_30:
	add.s32 	%r223, %r223, 8;
	add.s32 	%r187, %r223, %r118;
	setp.ne.s32 	%p184, %r187, %r14;
	@%p184 bra 	$L__BB2_6;
$L__BB2_31:
	setp.lt.u32 	%p185, %r9, 3;
	@%p185 bra 	$L__BB2_45;
	add.s32 	%r22, %r223, %r12;
	setp.gt.s32 	%p186, %r22, -1;
	setp.lt.s32 	%p187, %r22, %r115;
	and.pred  	%p188, %p186, %p187;
	and.pred  	%p189, %p188, %p1;
	add.s32 	%r188, %r22, %r17;
	cvt.s64.s32 	%rd63, %r188;
	add.s64 	%rd7, %rd4, %rd63;
	add.s32 	%r189, %r16, %r223;
	cvt.s64.s32 	%rd64, %r189;
	add.s64 	%rd8, %rd3, %rd64;
	@%p189 bra 	$L__BB2_34;
	mov.b16 	%rs77, 0;
	st.global.u8 	[%rd8], %rs77;
	bra.uni 	$L__BB2_35;
$L__BB2_34:
	ld.global.u8 	%rs78, [%rd7];
	st.global.u8 	[%rd8], %rs78;
$L__BB2_35:
	add.s32 	%r190, %r22, 1;
	setp.gt.s32 	%p190, %r190, -1;
	setp.lt.s32 	%p191, %r190, %r115;
	and.pred  	%p192, %p190, %p191;
	and.pred  	%p193, %p192, %p1;
	@%p193 bra 	$L__BB2_37;
	mov.b16 	%rs79, 0;
	st.global.u8 	[%rd8+1], %rs79;
	bra.uni 	$L__BB2_38;
$L__BB2_37:
	ld.global.u8 	%rs80, [%rd7+1];
	st.global.u8 	[%rd8+1], %rs80;
$L__BB2_38:
	add.s32 	%r191, %r22, 2;
	setp.gt.s32 	%p194, %r191, -1;
	setp.lt.s32 	%p195, %r191, %r115;
	and.pred  	%p196, %p194, %p195;
	and.pred  	%p197, %p196, %p1;
	@%p197 bra 	$L__BB2_40;
	mov.b16 	%rs81, 0;
	st.global.u8 	[%rd8+2], %rs81;
	bra.uni 	$L__BB2_41;
$L__BB2_40:
	ld.global.u8 	%rs82, [%rd7+2];
	st.global.u8 	[%rd8+2], %rs82;
$L__BB2_41:
	add.s32 	%r192, %r22, 3;
	setp.gt.s32 	%p198, %r192, -1;
	setp.lt.s32 	%p199, %r192, %r115;
	and.pred  	%p200, %p198, %p199;
	and.pred  	%p201, %p200, %p1;
	@%p201 bra 	$L__BB2_43;
	mov.b16 	%rs83, 0;
	st.global.u8 	[%rd8+3], %rs83;
	bra.uni 	$L__BB2_44;
$L__BB2_43:
	ld.global.u8 	%rs84, [%rd7+3];
	st.global.u8 	[%rd8+3], %rs84;
$L__BB2_44:
	add.s32 	%r223, %r223, 4;
$L__BB2_45:
	setp.eq.s32 	%p202, %r10, 0;
	@%p202 bra 	$L__BB2_53;
	add.s32 	%r25, %r223, %r12;
	setp.gt.s32 	%p203, %r25, -1;
	setp.lt.s32 	%p204, %r25, %r115;
	and.pred  	%p205, %p203, %p204;
	and.pred  	%p206, %p205, %p1;
	add.s32 	%r193, %r25, %r17;
	cvt.s64.s32 	%rd65, %r193;
	add.s64 	%rd9, %rd4, %rd65;
	add.s32 	%r194, %r16, %r223;
	cvt.s64.s32 	%rd66, %r194;
	add.s64 	%rd10, %rd3, %rd66;
	@%p206 bra 	$L__BB2_48;
	mov.b16 	%rs85, 0;
	st.global.u8 	[%rd10], %rs85;
	bra.uni 	$L__BB2_49;
$L__BB2_48:
	ld.global.u8 	%rs86, [%rd9];
	st.global.u8 	[%rd10], %rs86;
$L__BB2_49:
	add.s32 	%r195, %r25, 1;
	setp.gt.s32 	%p207, %r195, -1;
	setp.lt.s32 	%p208, %r195, %r115;
	and.pred  	%p209, %p207, %p208;
	and.pred  	%p210, %p209, %p1;
	@%p210 bra 	$L__BB2_51;
	mov.b16 	%rs87, 0;
	st.global.u8 	[%rd10+1], %rs87;
	bra.uni 	$L__BB2_52;
$L__BB2_51:
	ld.global.u8 	%rs88, [%rd9+1];
	st.global.u8 	[%rd10+1], %rs88;
$L__BB2_52:
	add.s32 	%r223, %r223, 2;
$L__BB2_53:
	add.s32 	%r28, %r223, %r12;
	setp.gt.s32 	%p211, %r28, -1;
	setp.lt.s32 	%p212, %r28, %r115;
	and.pred  	%p213, %p211, %p212;
	and.pred  	%p214, %p213, %p1;
	@%p214 bra 	$L__BB2_55;
	add.s32 	%r196, %r16, %r223;
	cvt.s64.s32 	%rd67, %r196;
	add.s64 	%rd68, %rd3, %rd67;
	mov.b16 	%rs89, 0;
	st.global.u8 	[%rd68], %rs89;
	bra.uni 	$L__BB2_56;
$L__BB2_55:
	add.s32 	%r197, %r28, %r17;
	cvt.s64.s32 	%rd69, %r197;
	add.s64 	%rd70, %rd4, %rd69;
	ld.global.u8 	%rs90, [%rd70];
	add.s32 	%r198, %r16, %r223;
	cvt.s64.s32 	%rd71, %r198;
	add.s64 	%rd72, %rd3, %rd71;
	st.global.u8 	[%rd72], %rs90;
$L__BB2_56:
	add.s32 	%r29, %r221, 1;
	setp.ne.s32 	%p215, %r221, %r118;
	mov.u32 	%r221, %r29;
	@%p215 bra 	$L__BB2_4;
$L__BB2_57:
	add.s32 	%r30, %r5, 256;
	setp.ge.s32 	%p216, %r30, %r6;
	@%p216 bra 	$L__BB2_226;
	div.s32 	%r31, %r30, %r115;
	mul.lo.s32 	%r199, %r31, %r115;
	sub.s32 	%r32, %r30, %r199;
	mad.lo.s32 	%r33, %r30, %r117, %r118;
	sub.s32 	%r34, 3, %r118;
	and.b32  	%r200, %r8, -8;
	neg.s32 	%r35, %r200;
	sub.s32 	%r36, %r32, %r118;
	mov.u32 	%r226, %r7;
$L__BB2_59:
	setp.lt.u32 	%p217, %r118, 4;
	add.s32 	%r201, %r226, %r31;
	setp.gt.s32 	%p218, %r201, -1;
	setp.lt.s32 	%p219, %r201, %r116;
	and.pred  	%p2, %p218, %p219;
	add.s32 	%r202, %r33, %r226;
	mul.lo.s32 	%r229, %r202, %r117;
	add.s32 	%r39, %r229, %r118;
	mul.lo.s32 	%r40, %r201, %r115;
	mov.u32 	%r233, %r7;
	@%p217 bra 	$L__BB2_87;
	add.s32 	%r227, %r36, %r40;
	mov.u32 	%r228, %r36;
	mov.u32 	%r230, %r35;
	mov.u32 	%r231, %r34;
$L__BB2_61:
	.pragma "nounroll";
	setp.gt.s32 	%p220, %r228, -1;
	setp.lt.s32 	%p221, %r228, %r115;
	and.pred  	%p222, %p220, %p221;
	and.pred  	%p223, %p222, %p2;
	cvt.s64.s32 	%rd73, %r227;
	add.s64 	%rd11, %rd4, %rd73;
	cvt.s64.s32 	%rd74, %r229;
	add.s64 	%rd12, %rd3, %rd74;
	@%p223 bra 	$L__BB2_63;
	mov.b16 	%rs91, 0;
	st.global.u8 	[%rd12], %rs91;
	bra.uni 	$L__BB2_64;
$L__BB2_63:
	ld.global.u8 	%rs92, [%rd11];
	st.global.u8 	[%rd12], %rs92;
$L__BB2_64:
	add.s32 	%r203, %r228, 1;
	setp.gt.s32 	%p224, %r203, -1;
	setp.lt.s32 	%p225, %r203, %r115;
	and.pred  	%p226, %p224, %p225;
	and.pred  	%p227, %p226, %p2;
	@%p227 bra 	$L__BB2_66;
	mov.b16 	%rs93, 0;
	st.global.u8 	[%rd12+1], %rs93;
	bra.uni 	$L__BB2_67;
$L__BB2_66:
	ld.global.u8 	%rs94, [%rd11+1];
	st.global.u8 	[%rd12+1], %rs94;
$L__BB2_67:
	add.s32 	%r204, %r228, 2;
	setp.gt.s32 	%p228, %r204, -1;
	setp.lt.s32 	%p229, %r204, %r115;
	and.pred  	%p230, %p228, %p229;
	and.pred  	%p231, %p230, %p2;
	@%p231 bra 	$L__BB2_69;
	mov.b16 	%rs95, 0;
	st.global.u8 	[%rd12+2], %rs95;
	bra.uni 	$L__BB2_70;
$L__BB2_69:
	ld.global.u8 	%rs96, [%rd11+2];
	st.global.u8 	[%rd12+2], %rs96;
$L__BB2_70:
	add.s32 	%r205, %r228, 3;
	setp.gt.s32 	%p232, %r205, -1;
	setp.lt.s32 	%p233, %r205, %r115;
	and.pred  	%p234, %p232, %p233;
	and.pred  	%p235, %p234, %p2;
	@%p235 bra 	$L__BB2_72;
	mov.b16 	%rs97, 0;
	st.global.u8 	[%rd12+3], %rs97;
	bra.uni 	$L__BB2_73;
$L__BB2_72:
	ld.global.u8 	%rs98, [%rd11+3];
	st.global.u8 	[%rd12+3], %rs98;
$L__BB2_73:
	add.s32 	%r206, %r228, 4;
	setp.gt.s32 	%p236, %r206, -1;
	setp.lt.s32 	%p237, %r206, %r115;
	and.pred  	%p238, %p236, %p237;
	and.pred  	%p239, %p238, %p2;
	@%p239 bra 	$L__BB2_75;
	mov.b16 	%rs99, 0;
	st.global.u8 	[%rd12+4], %rs99;
	bra.uni 	$L__BB2_76;
$L__BB2_75:
	ld.global.u8 	%rs100, [%rd11+4];
	st.global.u8 	[%rd12+4], %rs100;
$L__BB2_76:
	add.s32 	%r207, %r228, 5;
	setp.gt.s32 	%p240, %r207, -1;
	setp.lt.s32 	%p241, %r207, %r115;
	and.pred  	%p242, %p240, %p241;
	and.pred  	%p243, %p242, %p2;
	@%p243 bra 	$L__BB2_78;
	mov.b16 	%rs101, 0;
	st.global.u8 	[%rd12+5], %rs101;
	bra.uni 	$L__BB2_79;
$L__BB2_78:
	ld.global.u8 	%rs102, [%rd11+5];
	st.global.u8 	[%rd12+5], %rs102;
$L__BB2_79:
	add.s32 	%r208, %r228, 6;
	setp.gt.s32 	%p244, %r208, -1;
	setp.lt.s32 	%p245, %r208, %r115;
	and.pred  	%p246, %p244, %p245;
	and.pred  	%p247, %p246, %p2;
	@%p247 bra 	$L__BB2_81;
	mov.b16 	%rs103, 0;
	st.global.u8 	[%rd12+6], %rs103;
	bra.uni 	$L__BB2_82;
$L__BB2_81:
	ld.global.u8 	%rs104, [%rd11+6];
	st.global.u8 	[%rd12+6], %rs104;
$L__BB2_82:
	add.s32 	%r209, %r228, 7;
	setp.gt.s32 	%p248, %r209, -1;
	setp.lt.s32 	%p249, %r209, %r115;
	and.pred  	%p250, %p248, %p249;
	and.pred  	%p251, %p250, %p2;
	@%p251 bra 	$L__BB2_84;
	mov.b16 	%rs105, 0;
	st.global.u8 	[%rd12+7], %rs105;
	bra.uni 	$L__BB2_85;
$L__BB2_84:
	ld.global.u8 	%rs106, [%rd11+7];
	st.global.u8 	[%rd12+7], %rs106;
$L__BB2_85:
	add.s32 	%r231, %r231, 8;
	add.s32 	%r230, %r230, 8;
	add.s32 	%r229, %r229, 8;
	add.s32 	%r228, %r228, 8;
	add.s32 	%r227, %r227, 8;
	setp.ne.s32 	%p252, %r230, 0;
	@%p252 bra 	$L__BB2_61;
	add.s32 	%r233, %r231, -3;
$L__BB2_87:
	setp.lt.u32 	%p253, %r9, 3;
	@%p253 bra 	$L__BB2_101;
	add.s32 	%r54, %r233, %r32;
	setp.gt.s32 	%p254, %r54, -1;
	setp.lt.s32 	%p255, %r54, %r115;
	and.pred  	%p256, %p254, %p255;
	and.pred  	%p257, %p256, %p2;
	add.s32 	%r210, %r54, %r40;
	cvt.s64.s32 	%rd75, %r210;
	add.s64 	%rd13, %rd4, %rd75;
	add.s32 	%r211, %r39, %r233;
	cvt.s64.s32 	%rd76, %r211;
	add.s64 	%rd14, %rd3, %rd76;
	@%p257 bra 	$L__BB2_90;
	mov.b16 	%rs107, 0;
	st.global.u8 	[%rd14], %rs107;
	bra.uni 	$L__BB2_91;
$L__BB2_90:
	ld.global.u8 	%rs108, [%rd13];
	st.global.u8 	[%rd14], %rs108;
$L__BB2_91:
	add.s32 	%r212, %r54, 1;
	setp.gt.s32 	%p258, %r212, -1;
	setp.lt.s32 	%p259, %r212, %r115;
	and.pred  	%p260, %p258, %p259;
	and.pred  	%p261, %p260, %p2;
	@%p261 bra 	$L__BB2_93;
	mov.b16 	%rs109, 0;
	st.global.u8 	[%rd14+1], %rs109;
	bra.uni 	$L__BB2_94;
$L__BB2_93:
	ld.global.u8 	%rs110, [%rd13+1];
	st.global.u8 	[%rd14+1], %rs110;
$L__BB2_94:
	add.s32 	%r213, %r54, 2;
	setp.gt.s32 	%p262, %r213, -1;
	setp.lt.s32 	%p263, %r213, %r115;
	and.pred  	%p264, %p262, %p263;
	and.pred  	%p265, %p264, %p2;
	@%p265 bra 	$L__BB2_96;
	mov.b16 	%rs111, 0;
	st.global.u8 	[%rd14+2], %rs111;
	bra.uni 	$L__BB2_97;
$L__BB2_96:
	ld.global.u8 	%rs112, [%rd13+2];
	st.global.u8 	[%rd14+2], %rs112;
$L__BB2_97:
	add.s32 	%r214, %r54, 3;
	setp.gt.s32 	%p266, %r214, -1;
	setp.lt.s32 	%p267, %r214, %r115;
	and.pred  	%p268, %p266, %p267;
	and.pred  	%p269, %p268, %p2;
	@%p269 bra 	$L__BB2_99;
	mov.b16 	%rs113, 0;
	st.global.u8 	[%rd14+3], %rs113;
	bra.uni 	$L__BB2_100;
$L__BB2_99:
	ld.global.u8 	%rs114, [%rd13+3];
	st.global.u8 	[%rd14+3], %rs114;
$L__BB2_100:
	add.s32 	%r233, %r233, 4;
$L__BB2_101:
	setp.eq.s32 	%p270, %r10, 0;
	@%p270 bra 	$L__BB2_109;
	add.s32 	%r57, %r233, %r32;
	setp.gt.s32 	%p271, %r57, -1;
	setp.lt.s32 	%p272, %r57, %r115;
	and.pred  	%p273, %p271, %p272;
	and.pred  	%p274, %p273, %p2;
	add.s32 	%r215, %r57, %r40;
	cvt.s64.s32 	%rd77, %r215;
	add.s64 	%rd15, %rd4, %rd77;
	add.s32 	%r216, %r39, %r233;
	cvt.s64.s32 	%rd78, %r216;
	add.s64 	%rd16, %rd3, %rd78;
	@%p274 bra 	$L__BB2_104;
	mov.b16 	%rs115, 0;
	st.global.u8 	[%rd16], %rs115;
	bra.uni 	$L__BB2_105;
$L__BB2_104:
	ld.global.u8 	%rs116, [%rd15];
	st.global.u8 	[%rd16], %rs116;
$L__BB2_105:
	add.s32 	%r217, %r57, 1;
	setp.gt.s32 	%p275, %r217, -1;
	setp.lt.s32 	%p276, %r217, %r115;
	and.pred  	%p277, %p275, %p276;
	and.pred  	%p278, %p277, %p2;
	@%p278 bra 	$L__BB2_107;
	mov.b16 	%rs117, 0;
	st.global.u8 	[%rd16+1], %rs117;
	bra.uni 	$L__BB2_108;
$L__BB2_107:
	ld.global.u8 	%rs118, [%rd15+1];
	st.global.u8 	[%rd16+1], %rs118;
$L__BB2_108:
	add.s32 	%r233, %r233, 2;
$L__BB2_109:
	add.s32 	%r60, %r233, %r32;
	setp.gt.s32 	%p279, %r60, -1;
	setp.lt.s32 	%p280, %r60, %r115;
	and.pred  	%p281, %p279, %p280;
	and.pred  	%p282, %p281, %p2;
	@%p282 bra 	$L__BB2_111;
	add.s32 	%r218, %r39, %r233;
	cvt.s64.s32 	%rd79, %r218;
	add.s64 	%rd80, %rd3, %rd79;
	mov.b16 	%rs119, 0;
	st.global.u8 	[%rd80], %rs119;
	bra.uni 	$L__BB2_112;
$L__BB2_111:
	add.s32 	%r219, %r60, %r40;
	cvt.s64.s32 	%rd81, %r219;
	add.s64 	%rd82, %rd4, %rd81;
	ld.global.u8 	%rs120, [%rd82];
	add.s32 	%r220, %r39, %r233;
	cvt.s64.s32 	%rd83, %r220;
	add.s64 	%rd84, %rd3, %rd83;
	st.global.u8 	[%rd84], %rs120;
$L__BB2_112:
	add.s32 	%r61, %r226, 1;
	setp.eq.s32 	%p283, %r226, %r118;
	mov.u32 	%r226, %r61;
	@%p283 bra 	$L__BB2_226;
	bra.uni 	$L__BB2_59;
$L__BB2_113:
	cvta.to.global.u64 	%rd17, %rd32;
	cvta.to.global.u64 	%rd18, %rd33;
	mov.u32 	%r66, %tid.x;
	cvt.s64.s32 	%rd19, %rd2;
	cvt.u32.u64 	%r120, %rd1;
	add.s32 	%r67, %r114, %r120;
	mul.lo.s32 	%r68, %r115, %r116;
	neg.s32 	%r69, %r118;
	setp.lt.s32 	%p6, %r118, 0;
	@%p6 bra 	$L__BB2_226;
	shl.b32 	%r121, %r118, 1;
	or.b32  	%r70, %r121, 1;
	and.b32  	%r71, %r121, 6;
	and.b32  	%r72, %r121, 2;
	cvt.u64.u32 	%rd35, %r66;
	setp.le.s64 	%p7, %rd19, %rd35;
	@%p7 bra 	$L__BB2_170;
	add.s32 	%r73, %r67, %r66;
	setp.ge.s32 	%p8, %r73, %r68;
	@%p8 bra 	$L__BB2_170;
	div.s32 	%r74, %r73, %r115;
	mul.lo.s32 	%r122, %r74, %r115;
	sub.s32 	%r75, %r73, %r122;
	mad.lo.s32 	%r76, %r73, %r117, %r118;
	and.b32  	%r77, %r70, -8;
	mov.u32 	%r235, %r69;
$L__BB2_117:
	setp.lt.u32 	%p9, %r118, 4;
	add.s32 	%r123, %r235, %r74;
	setp.gt.s32 	%p10, %r123, -1;
	setp.lt.s32 	%p11, %r123, %r116;
	and.pred  	%p3, %p10, %p11;
	add.s32 	%r124, %r76, %r235;
	mad.lo.s32 	%r79, %r124, %r117, %r118;
	mul.lo.s32 	%r80, %r123, %r115;
	mov.u32 	%r237, %r69;
	@%p9 bra 	$L__BB2_144;
	mov.u32 	%r237, %r69;
$L__BB2_119:
	.pragma "nounroll";
	add.s32 	%r82, %r237, %r75;
	setp.gt.s32 	%p12, %r82, -1;
	setp.lt.s32 	%p13, %r82, %r115;
	and.pred  	%p14, %p12, %p13;
	and.pred  	%p15, %p14, %p3;
	add.s32 	%r125, %r82, %r80;
	cvt.s64.s32 	%rd36, %r125;
	add.s64 	%rd20, %rd18, %rd36;
	add.s32 	%r126, %r79, %r237;
	cvt.s64.s32 	%rd37, %r126;
	add.s64 	%rd21, %rd17, %rd37;
	not.pred 	%p16, %p15;
	@%p16 bra 	$L__BB2_121;
	ld.global.u8 	%rs2, [%rd20];
	st.global.u8 	[%rd21], %rs2;
	bra.uni 	$L__BB2_122;
$L__BB2_121:
	mov.b16 	%rs1, 0;
	st.global.u8 	[%rd21], %rs1;
$L__BB2_122:
	add.s32 	%r127, %r82, 1;
	setp.gt.s32 	%p17, %r127, -1;
	setp.lt.s32 	%p18, %r127, %r115;
	and.pred  	%p19, %p17, %p18;
	and.pred  	%p20, %p19, %p3;
	@%p20 bra 	$L__BB2_124;
	mov.b16 	%rs3, 0;
	st.global.u8 	[%rd21+1], %rs3;
	bra.uni 	$L__BB2_125;
$L__BB2_124:
	ld.global.u8 	%rs4, [%rd20+1];
	st.global.u8 	[%rd21+1], %rs4;
$L__BB2_125:
	add.s32 	%r128, %r82, 2;
	setp.gt.s32 	%p21, %r128, -1;
	setp.lt.s32 	%p22, %r128, %r115;
	and.pred  	%p23, %p21, %p22;
	and.pred  	%p24, %p23, %p3;
	@%p24 bra 	$L__BB2_127;
	mov.b16 	%rs5, 0;
	st.global.u8 	[%rd21+2], %rs5;
	bra.uni 	$L__BB2_128;
$L__BB2_127:
	ld.global.u8 	%rs6, [%rd20+2];
	st.global.u8 	[%rd21+2], %rs6;
$L__BB2_128:
	add.s32 	%r129, %r82, 3;
	setp.gt.s32 	%p25, %r129, -1;
	setp.lt.s32 	%p26, %r129, %r115;
	and.pred  	%p27, %p25, %p26;
	and.pred  	%p28, %p27, %p3;
	@%p28 bra 	$L__BB2_130;
	mov.b16 	%rs7, 0;
	st.global.u8 	[%rd21+3], %rs7;
	bra.uni 	$L__BB2_131;
$L__BB2_130:
	ld.global.u8 	%rs8, [%rd20+3];
	st.global.u8 	[%rd21+3], %rs8;
$L__BB2_131:
	add.s32 	%r130, %r82, 4;
	setp.gt.s32 	%p29, %r130, -1;
	setp.lt.s32 	%p30, %r130, %r115;
	and.pred  	%p31, %p29, %p30;
	and.pred  	%p32, %p31, %p3;
	@%p32 bra 	$L__BB2_133;
	mov.b16 	%rs9, 0;
	st.global.u8 	[%rd21+4], %rs9;
	bra.uni 	$L__BB2_134;
$L__BB2_133:
	ld.global.u8 	%rs10, [%rd20+4];
	st.global.u8 	[%rd21+4], %rs10;
$L__BB2_134:
	add.s32 	%r131, %r82, 5;
	setp.gt.s32 	%p33, %r131, -1;
	setp.lt.s32 	%p34, %r131, %r115;
	and.pred  	%p35, %p33, %p34;
	and.pred  	%p36, %p35, %p3;
	@%p36 bra 	$L__BB2_136;
	mov.b16 	%rs11, 0;
	st.global.u8 	[%rd21+5], %rs11;
	bra.uni 	$L__BB2_137;
$L__BB2_136:
	ld.global.u8 	%rs12, [%rd20+5];
	st.global.u8 	[%rd21+5], %rs12;
$L__BB2_137:
	add.s32 	%r132, %r82, 6;
	setp.gt.s32 	%p37, %r132, -1;
	setp.lt.s32 	%p38, %r132, %r115;
	and.pred  	%p39, %p37, %p38;
	and.pred  	%p40, %p39, %p3;
	@%p40 bra 	$L__BB2_139;
	mov.b16 	%rs13, 0;
	st.global.u8 	[%rd21+6], %rs13;
	bra.uni 	$L__BB2_140;
$L__BB2_139:
	ld.global.u8 	%rs14, [%rd20+6];
	st.global.u8 	[%rd21+6], %rs14;
$L__BB2_140:
	add.s32 	%r133, %r82, 7;
	setp.gt.s32 	%p41, %r133, -1;
	setp.lt.s32 	%p42, %r133, %r115;
	and.pred  	%p43, %p41, %p42;
	and.pred  	%p44, %p43, %p3;
	@%p44 bra 	$L__BB2_142;
	mov.b16 	%rs15, 0;
	st.global.u8 	[%rd21+7], %rs15;
	bra.uni 	$L__BB2_143;
$L__BB2_142:
	ld.global.u8 	%rs16, [%rd20+7];
	st.global.u8 	[%rd21+7], %rs16;
$L__BB2_143:
	add.s32 	%r237, %r237, 8;
	add.s32 	%r134, %r237, %r118;
	setp.ne.s32 	%p45, %r134, %r77;
	@%p45 bra 	$L__BB2_119;
$L__BB2_144:
	setp.lt.u32 	%p46, %r71, 3;
	@%p46 bra 	$L__BB2_158;
	add.s32 	%r85, %r237, %r75;
	setp.gt.s32 	%p47, %r85, -1;
	setp.lt.s32 	%p48, %r85, %r115;
	and.pred  	%p49, %p47, %p48;
	and.pred  	%p50, %p49, %p3;
	add.s32 	%r135, %r85, %r80;
	cvt.s64.s32 	%rd38, %r135;
	add.s64 	%rd22, %rd18, %rd38;
	add.s32 	%r136, %r79, %r237;
	cvt.s64.s32 	%rd39, %r136;
	add.s64 	%rd23, %rd17, %rd39;
	@%p50 bra 	$L__BB2_147;
	mov.b16 	%rs17, 0;
	st.global.u8 	[%rd23], %rs17;
	bra.uni 	$L__BB2_148;
$L__BB2_147:
	ld.global.u8 	%rs18, [%rd22];
	st.global.u8 	[%rd23], %rs18;
$L__BB2_148:
	add.s32 	%r137, %r85, 1;
	setp.gt.s32 	%p51, %r137, -1;
	setp.lt.s32 	%p52, %r137, %r115;
	and.pred  	%p53, %p51, %p52;
	and.pred  	%p54, %p53, %p3;
	@%p54 bra 	$L__BB2_150;
	mov.b16 	%rs19, 0;
	st.global.u8 	[%rd23+1], %rs19;
	bra.uni 	$L__BB2_151;
$L__BB2_150:
	ld.global.u8 	%rs20, [%rd22+1];
	st.global.u8 	[%rd23+1], %rs20;
$L__BB2_151:
	add.s32 	%r138, %r85, 2;
	setp.gt.s32 	%p55, %r138, -1;
	setp.lt.s32 	%p56, %r138, %r115;
	and.pred  	%p57, %p55, %p56;
	and.pred  	%p58, %p57, %p3;
	@%p58 bra 	$L__BB2_153;
	mov.b16 	%rs21, 0;
	st.global.u8 	[%rd23+2], %rs21;
	bra.uni 	$L__BB2_154;
$L__BB2_153:
	ld.global.u8 	%rs22, [%rd22+2];
	st.global.u8 	[%rd23+2], %rs22;
$L__BB2_154:
	add.s32 	%r139, %r85, 3;
	setp.gt.s32 	%p59, %r139, -1;
	setp.lt.s32 	%p60, %r139, %r115;
	and.pred  	%p61, %p59, %p60;
	and.pred  	%p62, %p61, %p3;
	@%p62 bra 	$L__BB2_156;
	mov.b16 	%rs23, 0;
	st.global.u8 	[%rd23+3], %rs23;
	bra.uni 	$L__BB2_157;
$L__BB2_156:
	ld.global.u8 	%rs24, [%rd22+3];
	st.global.u8 	[%rd23+3], %rs24;
$L__BB2_157:
	add.s32 	%r237, %r237, 4;
$L__BB2_158:
	setp.eq.s32 	%p63, %r72, 0;
	@%p63 bra 	$L__BB2_166;
	add.s32 	%r88, %r237, %r75;
	setp.gt.s32 	%p64, %r88, -1;
	setp.lt.s32 	%p65, %r88, %r115;
	and.pred  	%p66, %p64, %p65;
	and.pred  	%p67, %p66, %p3;
	add.s32 	%r140, %r88, %r80;
	cvt.s64.s32 	%rd40, %r140;
	add.s64 	%rd24, %rd18, %rd40;
	add.s32 	%r141, %r79, %r237;
	cvt.s64.s32 	%rd41, %r141;
	add.s64 	%rd25, %rd17, %rd41;
	@%p67 bra 	$L__BB2_161;
	mov.b16 	%rs25, 0;
	st.global.u8 	[%rd25], %rs25;
	bra.uni 	$L__BB2_162;
$L__BB2_161:
	ld.global.u8 	%rs26, [%rd24];
	st.global.u8 	[%rd25], %rs26;
$L__BB2_162:
	add.s32 	%r142, %r88, 1;
	setp.gt.s32 	%p68, %r142, -1;
	setp.lt.s32 	%p69, %r142, %r115;
	and.pred  	%p70, %p68, %p69;
	and.pred  	%p71, %p70, %p3;
	@%p71 bra 	$L__BB2_164;
	mov.b16 	%rs27, 0;
	st.global.u8 	[%rd25+1], %rs27;
	bra.uni 	$L__BB2_165;
$L__BB2_164:
	ld.global.u8 	%rs28, [%rd24+1];
	st.global.u8 	[%rd25+1], %rs28;
$L__BB2_165:
	add.s32 	%r237, %r237, 2;
$L__BB2_166:
	add.s32 	%r91, %r237, %r75;
	setp.gt.s32 	%p72, %r91, -1;
	setp.lt.s32 	%p73, %r91, %r115;
	and.pred  	%p74, %p72, %p73;
	and.pred  	%p75, %p74, %p3;
	@%p75 bra 	$L__BB2_168;
	add.s32 	%r143, %r79, %r237;
	cvt.s64.s32 	%rd42, %r143;
	add.s64 	%rd43, %rd17, %rd42;
	mov.b16 	%rs29, 0;
	st.global.u8 	[%rd43], %rs29;
	bra.uni 	$L__BB2_169;
$L__BB2_168:
	add.s32 	%r144, %r91, %r80;
	cvt.s64.s32 	%rd44, %r144;
	add.s64 	%rd45, %rd18, %rd44;
	ld.global.u8 	%rs30, [%rd45];
	add.s32 	%r145, %r79, %r237;
	cvt.s64.s32 	%rd46, %r145;
	add.s64 	%rd47, %rd17, %rd46;
	st.global.u8 	[%rd47], %rs30;
$L__BB2_169:
	add.s32 	%r92, %r235, 1;
	setp.ne.s32 	%p76, %r235, %r118;
	mov.u32 	%r235, %r92;
	@%p76 bra 	$L__BB2_117;
$L__BB2_170:
	add.s32 	%r93, %r66, 256;
	cvt.u64.u32 	%rd48, %r93;
	setp.le.s64 	%p77, %rd19, %rd48;
	@%p77 bra 	$L__BB2_226;
	add.s32 	%r94, %r67, %r93;
	setp.ge.s32 	%p78, %r94, %r68;
	@%p78 bra 	$L__BB2_226;
	div.s32 	%r95, %r94, %r115;
	mul.lo.s32 	%r147, %r95, %r115;
	sub.s32 	%r96, %r94, %r147;
	mad.lo.s32 	%r97, %r94, %r117, %r118;
	and.b32  	%r98, %r70, -8;
	mov.u32 	%r240, %r69;
$L__BB2_173:
	setp.lt.u32 	%p79, %r118, 4;
	add.s32 	%r148, %r240, %r95;
	setp.gt.s32 	%p80, %r148, -1;
	setp.lt.s32 	%p81, %r148, %r116;
	and.pred  	%p4, %p80, %p81;
	add.s32 	%r149, %r97, %r240;
	mad.lo.s32 	%r100, %r149, %r117, %r118;
	mul.lo.s32 	%r101, %r148, %r115;
	mov.u32 	%r242, %r69;
	@%p79 bra 	$L__BB2_200;
	mov.u32 	%r242, %r69;
$L__BB2_175:
	.pragma "nounroll";
	add.s32 	%r103, %r242, %r96;
	setp.gt.s32 	%p82, %r103, -1;
	setp.lt.s32 	%p83, %r103, %r115;
	and.pred  	%p84, %p82, %p83;
	and.pred  	%p85, %p84, %p4;
	add.s32 	%r150, %r103, %r101;
	cvt.s64.s32 	%rd49, %r150;
	add.s64 	%rd26, %rd18, %rd49;
	add.s32 	%r151, %r100, %r242;
	cvt.s64.s32 	%rd50, %r151;
	add.s64 	%rd27, %rd17, %rd50;
	@%p85 bra 	$L__BB2_177;
	mov.b16 	%rs31, 0;
	st.global.u8 	[%rd27], %rs31;
	bra.uni 	$L__BB2_178;
$L__BB2_177:
	ld.global.u8 	%rs32, [%rd26];
	st.global.u8 	[%rd27], %rs32;
$L__BB2_178:
	add.s32 	%r152, %r103, 1;
	setp.gt.s32 	%p86, %r152, -1;
	setp.lt.s32 	%p87, %r152, %r115;
	and.pred  	%p88, %p86, %p87;
	and.pred  	%p89, %p88, %p4;
	@%p89 bra 	$L__BB2_180;
	mov.b16 	%rs33, 0;
	st.global.u8 	[%rd27+1], %rs33;
	bra.uni 	$L__BB2_181;
$L__BB2_180:
	ld.global.u8 	%rs34, [%rd26+1];
	st.global.u8 	[%rd27+1], %rs34;
$L__BB2_181:
	add.s32 	%r153, %r103, 2;
	setp.gt.s32 	%p90, %r153, -1;
	setp.lt.s32 	%p91, %r153, %r115;
	and.pred  	%p92, %p90, %p91;
	and.pred  	%p93, %p92, %p4;
	@%p93 bra 	$L__BB2_183;
	mov.b16 	%rs35, 0;
	st.global.u8 	[%rd27+2], %rs35;
	bra.uni 	$L__BB2_184;
$L__BB2_183:
	ld.global.u8 	%rs36, [%rd26+2];
	st.global.u8 	[%rd27+2], %rs36;
$L__BB2_184:
	add.s32 	%r154, %r103, 3;
	setp.gt.s32 	%p94, %r154, -1;
	setp.lt.s32 	%p95, %r154, %r115;
	and.pred  	%p96, %p94, %p95;
	and.pred  	%p97, %p96, %p4;
	@%p97 bra 	$L__BB2_186;
	mov.b16 	%rs37, 0;
	st.global.u8 	[%rd27+3], %rs37;
	bra.uni 	$L__BB2_187;
$L__BB2_186:
	ld.global.u8 	%rs38, [%rd26+3];
	st.global.u8 	[%rd27+3], %rs38;
$L__BB2_187:
	add.s32 	%r155, %r103, 4;
	setp.gt.s32 	%p98, %r155, -1;
	setp.lt.s32 	%p99, %r155, %r115;
	and.pred  	%p100, %p98, %p99;
	and.pred  	%p101, %p100, %p4;
	@%p101 bra 	$L__BB2_189;
	mov.b16 	%rs39, 0;
	st.global.u8 	[%rd27+4], %rs39;
	bra.uni 	$L__BB2_190;
$L__BB2_189:
	ld.global.u8 	%rs40, [%rd26+4];
	st.global.u8 	[%rd27+4], %rs40;
$L__BB2_190:
	add.s32 	%r156, %r103, 5;
	setp.gt.s32 	%p102, %r156, -1;
	setp.lt.s32 	%p103, %r156, %r115;
	and.pred  	%p104, %p102, %p103;
	and.pred  	%p105, %p104, %p4;
	@%p105 bra 	$L__BB2_192;
	mov.b16 	%rs41, 0;
	st.global.u8 	[%rd27+5], %rs41;
	bra.uni 	$L__BB2_193;
$L__BB2_192:
	ld.global.u8 	%rs42, [%rd26+5];
	st.global.u8 	[%rd27+5], %rs42;
$L__BB2_193:
	add.s32 	%r157, %r103, 6;
	setp.gt.s32 	%p106, %r157, -1;
	setp.lt.s32 	%p107, %r157, %r115;
	and.pred  	%p108, %p106, %p107;
	and.pred  	%p109, %p108, %p4;
	@%p109 bra 	$L__BB2_195;
	mov.b16 	%rs43, 0;
	st.global.u8 	[%rd27+6], %rs43;
	bra.uni 	$L__BB2_196;
$L__BB2_195:
	ld.global.u8 	%rs44, [%rd26+6];
	st.global.u8 	[%rd27+6], %rs44;
$L__BB2_196:
	add.s32 	%r158, %r103, 7;
	setp.gt.s32 	%p110, %r158, -1;
	setp.lt.s32 	%p111, %r158, %r115;
	and.pred  	%p112, %p110, %p111;
	and.pred  	%p113, %p112, %p4;
	@%p113 bra 	$L__BB2_198;
	mov.b16 	%rs45, 0;
	st.global.u8 	[%rd27+7], %rs45;
	bra.uni 	$L__BB2_199;
$L__BB2_198:
	ld.global.u8 	%rs46, [%rd26+7];
	st.global.u8 	[%rd27+7], %rs46;
$L__BB2_199:
	add.s32 	%r242, %r242, 8;
	add.s32 	%r159, %r242, %r118;
	setp.ne.s32 	%p114, %r159, %r98;
	@%p114 bra 	$L__BB2_175;
$L__BB2_200:
	setp.lt.u32 	%p115, %r71, 3;
	@%p115 bra 	$L__BB2_214;
	add.s32 	%r106, %r242, %r96;
	setp.gt.s32 	%p116, %r106, -1;
	setp.lt.s32 	%p117, %r106, %r115;
	and.pred  	%p118, %p116, %p117;
	and.pred  	%p119, %p118, %p4;
	add.s32 	%r160, %r106, %r101;
	cvt.s64.s32 	%rd51, %r160;
	add.s64 	%rd28, %rd18, %rd51;
	add.s32 	%r161, %r100, %r242;
	cvt.s64.s32 	%rd52, %r161;
	add.s64 	%rd29, %rd17, %rd52;
	@%p119 bra 	$L__BB2_203;
	mov.b16 	%rs47, 0;
	st.global.u8 	[%rd29], %rs47;
	bra.uni 	$L__BB2_204;
$L__BB2_203:
	ld.global.u8 	%rs48, [%rd28];
	st.global.u8 	[%rd29], %rs48;
$L__BB2_204:
	add.s32 	%r162, %r106, 1;
	setp.gt.s32 	%p120, %r162, -1;
	setp.lt.s32 	%p121, %r162, %r115;
	and.pred  	%p122, %p120, %p121;
	and.pred  	%p123, %p122, %p4;
	@%p123 bra 	$L__BB2_206;
	mov.b16 	%rs49, 0;
	st.global.u8 	[%rd29+1], %rs49;
	bra.uni 	$L__BB2_207;
$L__BB2_206:
	ld.global.u8 	%rs50, [%rd28+1];
	st.global.u8 	[%rd29+1], %rs50;
$L__BB2_207:
	add.s32 	%r163, %r106, 2;
	setp.gt.s32 	%p124, %r163, -1;
	setp.lt.s32 	%p125, %r163, %r115;
	and.pred  	%p126, %p124, %p125;
	and.pred  	%p127, %p126, %p4;
	@%p127 bra 	$L__BB2_209;
	mov.b16 	%rs51, 0;
	st.global.u8 	[%rd29+2], %rs51;
	bra.uni 	$L__BB2_210;
$L__BB2_209:
	ld.global.u8 	%rs52, [%rd28+2];
	st.global.u8 	[%rd29+2], %rs52;
$L__BB2_210:
	add.s32 	%r164, %r106, 3;
	setp.gt.s32 	%p128, %r164, -1;
	setp.lt.s32 	%p129, %r164, %r115;
	and.pred  	%p130, %p128, %p129;
	and.pred  	%p131, %p130, %p4;
	@%p131 bra 	$L__BB2_212;
	mov.b16 	%rs53, 0;
	st.global.u8 	[%rd29+3], %rs53;
	bra.uni 	$L__BB2_213;
$L__BB2_212:
	ld.global.u8 	%rs54, [%rd28+3];
	st.global.u8 	[%rd29+3], %rs54;
$L__BB2_213:
	add.s32 	%r242, %r242, 4;
$L__BB2_214:
	setp.eq.s32 	%p132, %r72, 0;
	@%p132 bra 	$L__BB2_222;
	add.s32 	%r109, %r242, %r96;
	setp.gt.s32 	%p133, %r109, -1;
	setp.lt.s32 	%p134, %r109, %r115;
	and.pred  	%p135, %p133, %p134;
	and.pred  	%p136, %p135, %p4;
	add.s32 	%r165, %r109, %r101;
	cvt.s64.s32 	%rd53, %r165;
	add.s64 	%rd30, %rd18, %rd53;
	add.s32 	%r166, %r100, %r242;
	cvt.s64.s32 	%rd54, %r166;
	add.s64 	%rd31, %rd17, %rd54;
	@%p136 bra 	$L__BB2_217;
	mov.b16 	%rs55, 0;
	st.global.u8 	[%rd31], %rs55;
	bra.uni 	$L__BB2_218;
$L__BB2_217:
	ld.global.u8 	%rs56, [%rd30];
	st.global.u8 	[%rd31], %rs56;
$L__BB2_218:
	add.s32 	%r167, %r109, 1;
	setp.gt.s32 	%p137, %r167, -1;
	setp.lt.s32 	%p138, %r167, %r115;
	and.pred  	%p139, %p137, %p138;
	and.pred  	%p140, %p139, %p4;
	@%p140 bra 	$L__BB2_220;
	mov.b16 	%rs57, 0;
	st.global.u8 	[%rd31+1], %rs57;
	bra.uni 	$L__BB2_221;
$L__BB2_220:
	ld.global.u8 	%rs58, [%rd30+1];
	st.global.u8 	[%rd31+1], %rs58;
$L__BB2_221:
	add.s32 	%r242, %r242, 2;
$L__BB2_222:
	add.s32 	%r112, %r242, %r96;
	setp.gt.s32 	%p141, %r112, -1;
	setp.lt.s32 	%p142, %r112, %r115;
	and.pred  	%p143, %p141, %p142;
	and.pred  	%p144, %p143, %p4;
	@%p144 bra 	$L__BB2_224;
	add.s32 	%r168, %r100, %r242;
	cvt.s64.s32 	%rd55, %r168;
	add.s64 	%rd56, %rd17, %rd55;
	mov.b16 	%rs59, 0;
	st.global.u8 	[%rd56], %rs59;
	bra.uni 	$L__BB2_225;
$L__BB2_224:
	add.s32 	%r169, %r112, %r101;
	cvt.s64.s32 	%rd57, %r169;
	add.s64 	%rd58, %rd18, %rd57;
	ld.global.u8 	%rs60, [%rd58];
	add.s32 	%r170, %r100, %r242;
	cvt.s64.s32 	%rd59, %r170;
	add.s64 	%rd60, %rd17, %rd59;
	st.global.u8 	[%rd60], %rs60;
$L__BB2_225:
	add.s32 	%r113, %r240, 1;
	setp.ne.s32 	%p145, %r240, %r118;
	mov.u32 	%r240, %r113;
	@%p145 bra 	$L__BB2_173;
$L__BB2_226:
	ret;

}
	// .globl	_ZN3cub18CUB_300001_SM_10006detail9transform16transform_kernelINS2_10policy_hubILb1EN4cuda3std3__45tupleIJN6thrust24THRUST_300001_SM_1000_NS17counting_iteratorIiNSA_11use_defaultESC_SC_EEEEEE10policy1000Ei9GetMedianNSA_6detail15normal_iteratorINSA_10device_ptrIhEEEEJSD_EEEvT0_iT1_T2_DpNS2_10kernel_argIT3_EE
.visible .entry _ZN3cub18CUB_300001_SM_10006detail9transform16transform_kernelINS2_10policy_hubILb1EN4cuda3std3__45tupleIJN6thrust24THRUST_300001_SM_1000_NS17counting_iteratorIiNSA_11use_defaultESC_SC_EEEEEE10policy1000Ei9GetMedianNSA_6detail15normal_iteratorINSA_10device_ptrIhEEEEJSD_EEEvT0_iT1_T2_DpNS2_10kernel_argIT3_EE(
	.param .u32 _ZN3cub18CUB_300001_SM_10006detail9transform16transform_kernelINS2_10policy_hubILb1EN4cuda3std3__45tupleIJN6thrust24THRUST_300001_SM_1000_NS17counting_iteratorIiNSA_11use_defaultESC_SC_EEEEEE10policy1000Ei9GetMedianNSA_6detail15normal_iteratorINSA_10device_ptrIhEEEEJSD_EEEvT0_iT1_T2_DpNS2_10kernel_argIT3_EE_param_0,
	.param .u32 _ZN3cub18CUB_300001_SM_10006detail9transform16transform_kernelINS2_10policy_hubILb1EN4cuda3std3__45tupleIJN6thrust24THRUST_300001_SM_1000_NS17counting_iteratorIiNSA_11use_defaultESC_SC_EEEEEE10policy1000Ei9GetMedianNSA_6detail15normal_iteratorINSA_10device_ptrIhEEEEJSD_EEEvT0_iT1_T2_DpNS2_10kernel_argIT3_EE_param_1,
	.param .align 8 .b8 _ZN3cub18CUB_300001_SM_10006detail9transform16transform_kernelINS2_10policy_hubILb1EN4cuda3std3__45tupleIJN6thrust24THRUST_300001_SM_1000_NS17counting_iteratorIiNSA_11use_defaultESC_SC_EEEEEE10policy1000Ei9GetMedianNSA_6detail15normal_iteratorINSA_10device_ptrIhEEEEJSD_EEEvT0_iT1_T2_DpNS2_10kernel_argIT3_EE_param_2[16],
	.param .align 8 .b8 _ZN3cub18CUB_300001_SM_10006detail9transform16transform_kernelINS2_10policy_hubILb1EN4cuda3std3__45tupleIJN6thrust24THRUST_300001_SM_1000_NS17counting_iteratorIiNSA_11use_defaultESC_SC_EEEEEE10policy1000Ei9GetMedianNSA_6detail15normal_iteratorINSA_10device_ptrIhEEEEJSD_EEEvT0_iT1_T2_DpNS2_10kernel_argIT3_EE_param_3[8],
	.param .align 8 .b8 _ZN3cub18CUB_300001_SM_10006detail9transform16transform_kernelINS2_10policy_hubILb1EN4cuda3std3__45tupleIJN6thrust24THRUST_300001_SM_1000_NS17counting_iteratorIiNSA_11use_defaultESC_SC_EEEEEE10policy1000Ei9GetMedianNSA_6detail15normal_iteratorINSA_10device_ptrIhEEEEJSD_EEEvT0_iT1_T2_DpNS2_10kernel_argIT3_EE_param_4[16]
)
.maxntid 128
{
	.reg .pred 	%p<32>;
	.reg .b16 	%rs<29>;
	.reg .b32 	%r<146>;
	.reg .b64 	%rd<90>;

	ld.param.u32 	%r1, [_ZN3cub18CUB_300001_SM_10006detail9transform16transform_kernelINS2_10policy_hubILb1EN4cuda3std3__45tupleIJN6thrust24THRUST_300001_SM_1000_NS17counting_iteratorIiNSA_11use_defaultESC_SC_EEEEEE10policy1000Ei9GetMedianNSA_6detail15normal_iteratorINSA_10device_ptrIhEEEEJSD_EEEvT0_iT1_T2_DpNS2_10kernel_argIT3_EE_param_2+8];
	ld.param.u32 	%r50, [_ZN3cub18CUB_300001_SM_10006detail9transform16transform_kernelINS2_10policy_hubILb1EN4cuda3std3__45tupleIJN6thrust24THRUST_300001_SM_1000_NS17counting_iteratorIiNSA_11use_defaultESC_SC_EEEEEE10policy1000Ei9GetMedianNSA_6detail15normal_iteratorINSA_10device_ptrIhEEEEJSD_EEEvT0_iT1_T2_DpNS2_10kernel_argIT3_EE_param_4];
	ld.param.u32 	%r51, [_ZN3cub18CUB_300001_SM_10006detail9transform16transform_kernelINS2_10policy_hubILb1EN4cuda3std3__45tupleIJN6thrust24THRUST_300001_SM_1000_NS17counting_iteratorIiNSA_11use_defaultESC_SC_EEEEEE10policy1000Ei9GetMedianNSA_6detail15normal_iteratorINSA_10device_ptrIhEEEEJSD_EEEvT0_iT1_T2_DpNS2_10kernel_argIT3_EE_param_0];
	ld.param.u64 	%rd9, [_ZN3cub18CUB_300001_SM_10006detail9transform16transform_kernelINS2_10policy_hubILb1EN4cuda3std3__45tupleIJN6thrust24THRUST_300001_SM_1000_NS17counting_iteratorIiNSA_11use_defaultESC_SC_EEEEEE10policy1000Ei9GetMedianNSA_6detail15normal_iteratorINSA_10device_ptrIhEEEEJSD_EEEvT0_iT1_T2_DpNS2_10kernel_argIT3_EE_param_3];
	ld.param.u64 	%rd10, [_ZN3cub18CUB_300001_SM_10006detail9transform16transform_kernelINS2_10policy_hubILb1EN4cuda3std3__45tupleIJN6thrust24THRUST_300001_SM_1000_NS17counting_iteratorIiNSA_11use_defaultESC_SC_EEEEEE10policy1000Ei9GetMedianNSA_6detail15normal_iteratorINSA_10device_ptrIhEEEEJSD_EEEvT0_iT1_T2_DpNS2_10kernel_argIT3_EE_param_2];
	ld.param.u32 	%r49, [_ZN3cub18CUB_300001_SM_10006detail9transform16transform_kernelINS2_10policy_hubILb1EN4cuda3std3__45tupleIJN6thrust24THRUST_300001_SM_1000_NS17counting_iteratorIiNSA_11use_defaultESC_SC_EEEEEE10policy1000Ei9GetMedianNSA_6detail15normal_iteratorINSA_10device_ptrIhEEEEJSD_EEEvT0_iT1_T2_DpNS2_10kernel_argIT3_EE_param_1];
	cvta.to.global.u64 	%rd1, %rd10;
	cvta.to.global.u64 	%rd11, %rd9;
	shl.b32 	%r52, %r49, 7;
	mov.u32 	%r53, %ctaid.x;
	mul.lo.s32 	%r54, %r52, %r53;
	sub.s32 	%r55, %r51, %r54;
	min.s32 	%r2, %r52, %r55;
	add.s32 	%r3, %r50, %r54;
	cvt.s64.s32 	%rd12, %r54;
	add.s64 	%rd2, %rd11, %rd12;
	setp.gt.s32 	%p1, %r52, %r55;
	@%p1 bra 	$L__BB3_21;
	setp.lt.s32 	%p2, %r49, 1;
	@%p2 bra 	$L__BB3_49;
	mov.u32 	%r4, %tid.x;
	setp.lt.s32 	%p3, %r1, 2;
	shr.u32 	%r56, %r1, 31;
	add.s32 	%r57, %r1, %r56;
	shr.s32 	%r5, %r57, 1;
	@%p3 bra 	$L__BB3_10;
	mov.b32 	%r130, 0;
	cvt.u64.u32 	%rd62, %r5;
$L__BB3_4:
	shl.b32 	%r102, %r130, 7;
	add.s32 	%r7, %r102, %r4;
	add.s32 	%r103, %r7, %r3;
	mul.lo.s32 	%r104, %r103, %r1;
	cvt.s64.s32 	%rd53, %r104;
	add.s64 	%rd3, %rd1, %rd53;
	mov.b32 	%r131, 1;
$L__BB3_5:
	cvt.u64.u32 	%rd54, %r131;
	add.s64 	%rd55, %rd3, %rd54;
	ld.global.u8 	%rs1, [%rd55];
	mov.u32 	%r132, %r131;
$L__BB3_6:
	add.s32 	%r10, %r132, -1;
	cvt.u64.u32 	%rd56, %r10;
	add.s64 	%rd57, %rd3, %rd56;
	ld.global.u8 	%rs2, [%rd57];
	setp.le.u16 	%p12, %rs2, %rs1;
	mov.u32 	%r133, %r132;
	@%p12 bra 	$L__BB3_8;
	cvt.u64.u32 	%rd58, %r132;
	add.s64 	%rd59, %rd3, %rd58;
	st.global.u8 	[%rd59], %rs2;
	setp.gt.s32 	%p13, %r132, 1;
	mov.b32 	%r133, 0;
	mov.u32 	%r132, %r10;
	@%p13 bra 	$L__BB3_6;
$L__BB3_8:
	cvt.s64.s32 	%rd60, %r133;
	add.s64 	%rd61, %rd3, %rd60;
	st.global.u8 	[%rd61], %rs1;
	add.s32 	%r131, %r131, 1;
	setp.ne.s32 	%p14, %r131, %r1;
	@%p14 bra 	$L__BB3_5;
	add.s64 	%rd63, %rd3, %rd62;
	ld.global.u8 	%rs21, [%rd63];
	cvt.s64.s32 	%rd64, %r7;
	add.s64 	%rd65, %rd2, %rd64;
	st.global.u8 	[%rd65], %rs21;
	add.s32 	%r130, %r130, 1;
	setp.eq.s32 	%p15, %r130, %r49;
	@%p15 bra 	$L__BB3_49;
	bra.uni 	$L__BB3_4;
$L__BB3_10:
	and.b32  	%r14, %r49, 7;
	setp.lt.u32 	%p4, %r49, 8;
	mov.b32 	%r143, 0;
	@%p4 bra 	$L__BB3_13;
	and.b32  	%r143, %r49, 2147483640;
	mov.b32 	%r138, 0;
$L__BB3_12:
	.pragma "nounroll";
	shl.b32 	%r60, %r138, 7;
	add.s32 	%r61, %r60, %r4;
	add.s32 	%r62, %r61, %r3;
	mad.lo.s32 	%r63, %r62, %r1, %r5;
	cvt.s64.s32 	%rd13, %r63;
	add.s64 	%rd14, %rd1, %rd13;
	ld.global.u8 	%rs5, [%rd14];
	cvt.u64.u32 	%rd15, %r61;
	add.s64 	%rd16, %rd2, %rd15;
	st.global.u8 	[%rd16], %rs5;
	add.s32 	%r64, %r61, 128;
	add.s32 	%r65, %r62, 128;
	mad.lo.s32 	%r66, %r65, %r1, %r5;
	cvt.s64.s32 	%rd17, %r66;
	add.s64 	%rd18, %rd1, %rd17;
	ld.global.u8 	%rs6, [%rd18];
	cvt.s64.s32 	%rd19, %r64;
	add.s64 	%rd20, %rd2, %rd19;
	st.global.u8 	[%rd20], %rs6;
	add.s32 	%r67, %r62, 256;
	mad.lo.s32 	%r68, %r67, %r1, %r5;
	cvt.s64.s32 	%rd21, %r68;
	add.s64 	%rd22, %rd1, %rd21;
	ld.global.u8 	%rs7, [%rd22];
	st.global.u8 	[%rd20+128], %rs7;
	add.s32 	%r69, %r62, 384;
	mad.lo.s32 	%r70, %r69, %r1, %r5;
	cvt.s64.s32 	%rd23, %r70;
	add.s64 	%rd24, %rd1, %rd23;
	ld.global.u8 	%rs8, [%rd24];
	st.global.u8 	[%rd20+256], %rs8;
	add.s32 	%r71, %r62, 512;
	mad.lo.s32 	%r72, %r71, %r1, %r5;
	cvt.s64.s32 	%rd25, %r72;
	add.s64 	%rd26, %rd1, %rd25;
	ld.global.u8 	%rs9, [%rd26];
	st.global.u8 	[%rd20+384], %rs9;
	add.s32 	%r73, %r62, 640;
	mad.lo.s32 	%r74, %r73, %r1, %r5;
	cvt.s64.s32 	%rd27, %r74;
	add.s64 	%rd28, %rd1, %rd27;
	ld.global.u8 	%rs10, [%rd28];
	st.global.u8 	[%rd20+512], %rs10;
	add.s32 	%r75, %r62, 768;
	mad.lo.s32 	%r76, %r75, %r1, %r5;
	cvt.s64.s32 	%rd29, %r76;
	add.s64 	%rd30, %rd1, %rd29;
	ld.global.u8 	%rs11, [%rd30];
	st.global.u8 	[%rd20+640], %rs11;
	add.s32 	%r77, %r62, 896;
	mad.lo.s32 	%r78, %r77, %r1, %r5;
	cvt.s64.s32 	%rd31, %r78;
	add.s64 	%rd32, %rd1, %rd31;
	ld.global.u8 	%rs12, [%rd32];
	st.global.u8 	[%rd20+768], %rs12;
	add.s32 	%r138, %r138, 8;
	setp.eq.s32 	%p5, %r138, %r143;
	@%p5 bra 	$L__BB3_13;
	bra.uni 	$L__BB3_12;
$L__BB3_13:
	setp.eq.s32 	%p6, %r14, 0;
	@%p6 bra 	$L__BB3_49;
	and.b32  	%r44, %r49, 3;
	setp.lt.u32 	%p7, %r14, 4;
	@%p7 bra 	$L__BB3_16;
	shl.b32 	%r79, %r143, 7;
	add.s32 	%r80, %r79, %r4;
	add.s32 	%r81, %r80, %r3;
	mad.lo.s32 	%r82, %r81, %r1, %r5;
	cvt.s64.s32 	%rd33, %r82;
	add.s64 	%rd34, %rd1, %rd33;
	ld.global.u8 	%rs13, [%rd34];
	cvt.s64.s32 	%rd35, %r80;
	add.s64 	%rd36, %rd2, %rd35;
	st.global.u8 	[%rd36], %rs13;
	add.s32 	%r83, %r81, 128;
	mad.lo.s32 	%r84, %r83, %r1, %r5;
	cvt.s64.s32 	%rd37, %r84;
	add.s64 	%rd38, %rd1, %rd37;
	ld.global.u8 	%rs14, [%rd38];
	st.global.u8 	[%rd36+128], %rs14;
	add.s32 	%r85, %r81, 256;
	mad.lo.s32 	%r86, %r85, %r1, %r5;
	cvt.s64.s32 	%rd39, %r86;
	add.s64 	%rd40, %rd1, %rd39;
	ld.global.u8 	%rs15, [%rd40];
	st.global.u8 	[%rd36+256], %rs15;
	add.s32 	%r87, %r81, 384;
	mad.lo.s32 	%r88, %r87, %r1, %r5;
	cvt.s64.s32 	%rd41, %r88;
	add.s64 	%rd42, %rd1, %rd41;
	ld.global.u8 	%rs16, [%rd42];
	st.global.u8 	[%rd36+384], %rs16;
	add.s32 	%r143, %r143, 4;
$L__BB3_16:
	setp.eq.s32 	%p8, %r44, 0;
	@%p8 bra 	$L__BB3_49;
	setp.eq.s32 	%p9, %r44, 1;
	@%p9 bra 	$L__BB3_19;
	shl.b32 	%r89, %r143, 7;
	add.s32 	%r90, %r89, %r4;
	add.s32 	%r91, %r90, %r3;
	mad.lo.s32 	%r92, %r91, %r1, %r5;
	cvt.s64.s32 	%rd43, %r92;
	add.s64 	%rd44, %rd1, %rd43;
	ld.global.u8 	%rs17, [%rd44];
	cvt.s64.s32 	%rd45, %r90;
	add.s64 	%rd46, %rd2, %rd45;
	st.global.u8 	[%rd46], %rs17;
	add.s32 	%r93, %r91, 128;
	mad.lo.s32 	%r94, %r93, %r1, %r5;
	cvt.s64.s32 	%rd47, %r94;
	add.s64 	%rd48, %rd1, %rd47;
	ld.global.u8 	%rs18, [%rd48];
	st.global.u8 	[%rd46+128], %rs18;
	add.s32 	%r143, %r143, 2;
$L__BB3_19:
	and.b32  	%r95, %r49, 1;
	setp.eq.b32 	%p10, %r95, 1;
	not.pred 	%p11, %p10;
	@%p11 bra 	$L__BB3_49;
	shl.b32 	%r96, %r143, 7;
	add.s32 	%r97, %r96, %r4;
	add.s32 	%r98, %r97, %r3;
	mad.lo.s32 	%r99, %r98, %r1, %r5;
	cvt.s64.s32 	%rd49, %r99;
	add.s64 	%rd50, %rd1, %rd49;
	ld.global.u8 	%rs19, [%rd50];
	cvt.s64.s32 	%rd51, %r97;
	add.s64 	%rd52, %rd2, %rd51;
	st.global.u8 	[%rd52], %rs19;
	bra.uni 	$L__BB3_49;
$L__BB3_21:
	setp.lt.s32 	%p16, %r49, 1;
	@%p16 bra 	$L__BB3_49;
	mov.u32 	%r16, %tid.x;
	setp.lt.s32 	%p17, %r1, 2;
	shr.u32 	%r106, %r1, 31;
	add.s32 	%r107, %r1, %r106;
	shr.s32 	%r17, %r107, 1;
	@%p17 bra 	$L__BB3_33;
	mov.b32 	%r134, 0;
	cvt.u64.u32 	%rd85, %r17;
$L__BB3_24:
	shl.b32 	%r124, %r134, 7;
	add.s32 	%r19, %r124, %r16;
	setp.ge.s32 	%p27, %r19, %r2;
	@%p27 bra 	$L__BB3_32;
	add.s32 	%r126, %r19, %r3;
	mul.lo.s32 	%r127, %r126, %r1;
	cvt.s64.s32 	%rd79, %r127;
	add.s64 	%rd4, %rd1, %rd79;
	mov.b32 	%r135, 1;
$L__BB3_26:
	cvt.u64.u32 	%rd80, %r135;
	add.s64 	%rd89, %rd4, %rd80;
	ld.global.u8 	%rs3, [%rd89];
	add.s32 	%r135, %r135, 1;
	mov.u32 	%r136, %r135;
$L__BB3_27:
	add.s32 	%r128, %r136, -2;
	cvt.u64.u32 	%rd81, %r128;
	add.s64 	%rd82, %rd4, %rd81;
	ld.global.u8 	%rs4, [%rd82];
	setp.le.u16 	%p28, %rs4, %rs3;
	@%p28 bra 	$L__BB3_29;
	st.global.u8 	[%rd89], %rs4;
	add.s32 	%r136, %r136, -1;
	add.s64 	%rd89, %rd89, -1;
	setp.gt.s32 	%p29, %r136, 1;
	mov.b32 	%r137, 0;
	@%p29 bra 	$L__BB3_27;
	bra.uni 	$L__BB3_30;
$L__BB3_29:
	add.s32 	%r137, %r136, -1;
$L__BB3_30:
	cvt.s64.s32 	%rd83, %r137;
	add.s64 	%rd84, %rd4, %rd83;
	st.global.u8 	[%rd84], %rs3;
	setp.ne.s32 	%p30, %r135, %r1;
	@%p30 bra 	$L__BB3_26;
	add.s64 	%rd86, %rd4, %rd85;
	ld.global.u8 	%rs28, [%rd86];
	cvt.s64.s32 	%rd87, %r19;
	add.s64 	%rd88, %rd2, %rd87;
	st.global.u8 	[%rd88], %rs28;
$L__BB3_32:
	add.s32 	%r134, %r134, 1;
	setp.eq.s32 	%p31, %r134, %r49;
	@%p31 bra 	$L__BB3_49;
	bra.uni 	$L__BB3_24;
$L__BB3_33:
	and.b32  	%r27, %r49, 3;
	setp.lt.u32 	%p18, %r49, 4;
	mov.b32 	%r140, 0;
	@%p18 bra 	$L__BB3_44;
	and.b32  	%r140, %r49, 2147483644;
	mov.b32 	%r139, 0;
$L__BB3_35:
	shl.b32 	%r110, %r139, 7;
	add.s32 	%r32, %r110, %r16;
	setp.ge.s32 	%p19, %r32, %r2;
	cvt.s64.s32 	%rd66, %r32;
	add.s64 	%rd8, %rd2, %rd66;
	@%p19 bra 	$L__BB3_37;
	add.s32 	%r111, %r32, %r3;
	mad.lo.s32 	%r112, %r111, %r1, %r17;
	cvt.s64.s32 	%rd67, %r112;
	add.s64 	%rd68, %rd1, %rd67;
	ld.global.u8 	%rs22, [%rd68];
	st.global.u8 	[%rd8], %rs22;
$L__BB3_37:
	add.s32 	%r33, %r32, 128;
	setp.ge.s32 	%p20, %r33, %r2;
	@%p20 bra 	$L__BB3_39;
	add.s32 	%r113, %r33, %r3;
	mad.lo.s32 	%r114, %r113, %r1, %r17;
	cvt.s64.s32 	%rd69, %r114;
	add.s64 	%rd70, %rd1, %rd69;
	ld.global.u8 	%rs23, [%rd70];
	st.global.u8 	[%rd8+128], %rs23;
$L__BB3_39:
	add.s32 	%r34, %r32, 256;
	setp.ge.s32 	%p21, %r34, %r2;
	@%p21 bra 	$L__BB3_41;
	add.s32 	%r115, %r34, %r3;
	mad.lo.s32 	%r116, %r115, %r1, %r17;
	cvt.s64.s32 	%rd71, %r116;
	add.s64 	%rd72, %rd1, %rd71;
	ld.global.u8 	%rs24, [%rd72];
	st.global.u8 	[%rd8+256], %rs24;
$L__BB3_41:
	add.s32 	%r35, %r32, 384;
	setp.ge.s32 	%p22, %r35, %r2;
	@%p22 bra 	$L__BB3_43;
	add.s32 	%r117, %r35, %r3;
	mad.lo.s32 	%r118, %r117, %r1, %r17;
	cvt.s64.s32 	%rd73, %r118;
	add.s64 	%rd74, %rd1, %rd73;
	ld.global.u8 	%rs25, [%rd74];
	st.global.u8 	[%rd8+384], %rs25;
$L__BB3_43:
	add.s32 	%r139, %r139, 4;
	setp.ne.s32 	%p23, %r139, %r140;
	@%p23 bra 	$L__BB3_35;
$L__BB3_44:
	setp.eq.s32 	%p24, %r27, 0;
	@%p24 bra 	$L__BB3_49;
	mov.b32 	%r142, 0;
$L__BB3_46:
	.pragma "nounroll";
	shl.b32 	%r120, %r140, 7;
	add.s32 	%r40, %r120, %r16;
	setp.ge.s32 	%p25, %r40, %r2;
	@%p25 bra 	$L__BB3_48;
	add.s32 	%r121, %r40, %r3;
	mad.lo.s32 	%r122, %r121, %r1, %r17;
	cvt.s64.s32 	%rd75, %r122;
	add.s64 	%rd76, %rd1, %rd75;
	ld.global.u8 	%rs26, [%rd76];
	cvt.s64.s32 	%rd77, %r40;
	add.s64 	%rd78, %rd2, %rd77;
	st.global.u8 	[%rd78], %rs26;
$L__BB3_48:
	add.s32 	%r140, %r140, 1;
	add.s32 	%r142, %r142, 1;
	setp.eq.s32 	%p26, %r142, %r27;
	@%p26 bra 	$L__BB3_49;
	bra.uni 	$L__BB3_46;
$L__BB3_49:
	ret;

}
	// .globl	_ZN3cub18CUB_300001_SM_10006detail9transform16transform_kernelINS2_10policy_hubILb1EN4cuda3std3__45tupleIJN6thrust24THRUST_300001_SM_1000_NS17counting_iteratorIiNSA_11use_defaultESC_SC_EEEEEE10policy1000El9GetMedianNSA_6detail15normal_iteratorINSA_10device_ptrIhEEEEJSD_EEEvT0_iT1_T2_DpNS2_10kernel_argIT3_EE
.visible .entry _ZN3cub18CUB_300001_SM_10006detail9transform16transform_kernelINS2_10policy_hubILb1EN4cuda3std3__45tupleIJN6thrust24THRUST_300001_SM_1000_NS17counting_iteratorIiNSA_11use_defaultESC_SC_EEEEEE10policy1000El9GetMedianNSA_6detail15normal_iteratorINSA_10device_ptrIhEEEEJSD_EEEvT0_iT1_T2_DpNS2_10kernel_argIT3_EE(
	.param .u64 _ZN3cub18CUB_300001_SM_10006detail9transform16transform_kernelINS2_10policy_hubILb1EN4cuda3std3__45tupleIJN6thrust24THRUST_300001_SM_1000_NS17counting_iteratorIiNSA_11use_defaultESC_SC_EEEEEE10policy1000El9GetMedianNSA_6detail15normal_iteratorINSA_10device_ptrIhEEEEJSD_EEEvT0_iT1_T2_DpNS2_10kernel_argIT3_EE_param_0,
	.param .u32 _ZN3cub18CUB_300001_SM_10006detail9transform16transform_kernelINS2_10policy_hubILb1EN4cuda3std3__45tupleIJN6thrust24THRUST_300001_SM_1000_NS17counting_iteratorIiNSA_11use_defaultESC_SC_EEEEEE10policy1000El9GetMedianNSA_6detail15normal_iteratorINSA_10device_ptrIhEEEEJSD_EEEvT0_iT1_T2_DpNS2_10kernel_argIT3_EE_param_1,
	.param .align 8 .b8 _ZN3cub18CUB_300001_SM_10006detail9transform16transform_kernelINS2_10policy_hubILb1EN4cuda3std3__45tupleIJN6thrust24THRUST_300001_SM_1000_NS17counting_iteratorIiNSA_11use_defaultESC_SC_EEEEEE10policy1000El9GetMedianNSA_6detail15normal_iteratorINSA_10device_ptrIhEEEEJSD_EEEvT0_iT1_T2_DpNS2_10kernel_argIT3_EE_param_2[16],
	.param .align 8 .b8 _ZN3cub18CUB_300001_SM_10006detail9transform16transform_kernelINS2_10policy_hubILb1EN4cuda3std3__45tupleIJN6thrust24THRUST_300001_SM_1000_NS17counting_iteratorIiNSA_11use_defaultESC_SC_EEEEEE10policy1000El9GetMedianNSA_6detail15normal_iteratorINSA_10device_ptrIhEEEEJSD_EEEvT0_iT1_T2_DpNS2_10kernel_argIT3_EE_param_3[8],
	.param .align 8 .b8 _ZN3cub18CUB_300001_SM_10006detail9transform16transform_kernelINS2_10policy_hubILb1EN4cuda3std3__45tupleIJN6thrust24THRUST_300001_SM_1000_NS17counting_iteratorIiNSA_11use_defaultESC_SC_EEEEEE10policy1000El9GetMedianNSA_6detail15normal_iteratorINSA_10device_ptrIhEEEEJSD_EEEvT0_iT1_T2_DpNS2_10kernel_argIT3_EE_param_4[16]
)
.maxntid 128
{
	.reg .pred 	%p<32>;
	.reg .b16 	%rs<29>;
	.reg .b32 	%r<144>;
	.reg .b64 	%rd<95>;

	ld.param.u32 	%r1, [_ZN3cub18CUB_300001_SM_10006detail9transform16transform_kernelINS2_10policy_hubILb1EN4cuda3std3__45tupleIJN6thrust24THRUST_300001_SM_1000_NS17counting_iteratorIiNSA_11use_defaultESC_SC_EEEEEE10policy1000El9GetMedianNSA_6detail15normal_iteratorINSA_10device_ptrIhEEEEJSD_EEEvT0_iT1_T2_DpNS2_10kernel_argIT3_EE_param_2+8];
	ld.param.u32 	%r50, [_ZN3cub18CUB_300001_SM_10006detail9transform16transform_kernelINS2_10policy_hubILb1EN4cuda3std3__45tupleIJN6thrust24THRUST_300001_SM_1000_NS17counting_iteratorIiNSA_11use_defaultESC_SC_EEEEEE10policy1000El9GetMedianNSA_6detail15normal_iteratorINSA_10device_ptrIhEEEEJSD_EEEvT0_iT1_T2_DpNS2_10kernel_argIT3_EE_param_4];
	ld.param.u64 	%rd9, [_ZN3cub18CUB_300001_SM_10006detail9transform16transform_kernelINS2_10policy_hubILb1EN4cuda3std3__45tupleIJN6thrust24THRUST_300001_SM_1000_NS17counting_iteratorIiNSA_11use_defaultESC_SC_EEEEEE10policy1000El9GetMedianNSA_6detail15normal_iteratorINSA_10device_ptrIhEEEEJSD_EEEvT0_iT1_T2_DpNS2_10kernel_argIT3_EE_param_0];
	ld.param.u64 	%rd10, [_ZN3cub18CUB_300001_SM_10006detail9transform16transform_kernelINS2_10policy_hubILb1EN4cuda3std3__45tupleIJN6thrust24THRUST_300001_SM_1000_NS17counting_iteratorIiNSA_11use_defaultESC_SC_EEEEEE10policy1000El9GetMedianNSA_6detail15normal_iteratorINSA_10device_ptrIhEEEEJSD_EEEvT0_iT1_T2_DpNS2_10kernel_argIT3_EE_param_3];
	ld.param.u64 	%rd11, [_ZN3cub18CUB_300001_SM_10006detail9transform16transform_kernelINS2_10policy_hubILb1EN4cuda3std3__45tupleIJN6thrust24THRUST_300001_SM_1000_NS17counting_iteratorIiNSA_11use_defaultESC_SC_EEEEEE10policy1000El9GetMedianNSA_6detail15normal_iteratorINSA_10device_ptrIhEEEEJSD_EEEvT0_iT1_T2_DpNS2_10kernel_argIT3_EE_param_2];
	ld.param.u32 	%r49, [_ZN3cub18CUB_300001_SM_10006detail9transform16transform_kernelINS2_10policy_hubILb1EN4cuda3std3__45tupleIJN6thrust24THRUST_300001_SM_1000_NS17counting_iteratorIiNSA_11use_defaultESC_SC_EEEEEE10policy1000El9GetMedianNSA_6detail15normal_iteratorINSA_10device_ptrIhEEEEJSD_EEEvT0_iT1_T2_DpNS2_10kernel_argIT3_EE_param_1];
	cvta.to.global.u64 	%rd1, %rd11;
	cvta.to.global.u64 	%rd12, %rd10;
	shl.b32 	%r51, %r49, 7;
	mov.u32 	%r52, %ctaid.x;
	cvt.u64.u32 	%rd13, %r52;
	cvt.s64.s32 	%rd14, %r51;
	mul.lo.s64 	%rd15, %rd14, %rd13;
	sub.s64 	%rd16, %rd9, %rd15;
	min.s64 	%rd17, %rd16, %rd14;
	cvt.u32.u64 	%r2, %rd17;
	cvt.u32.u64 	%r53, %rd15;
	add.s32 	%r3, %r50, %r53;
	add.s64 	%rd2, %rd12, %rd15;
	setp.eq.s32 	%p1, %r51, %r2;
	@%p1 bra 	$L__BB4_28;
	setp.lt.s32 	%p2, %r49, 1;
	@%p2 bra 	$L__BB4_49;
	mov.u32 	%r4, %tid.x;
	setp.lt.s32 	%p3, %r1, 2;
	shr.u32 	%r54, %r1, 31;
	add.s32 	%r55, %r1, %r54;
	shr.s32 	%r5, %r55, 1;
	@%p3 bra 	$L__BB4_12;
	mov.b32 	%r128, 0;
	cvt.u64.u32 	%rd40, %r5;
$L__BB4_4:
	shl.b32 	%r72, %r128, 7;
	add.s32 	%r7, %r72, %r4;
	setp.ge.s32 	%p13, %r7, %r2;
	@%p13 bra 	$L__BB4_11;
	add.s32 	%r74, %r7, %r3;
	mul.lo.s32 	%r75, %r74, %r1;
	cvt.s64.s32 	%rd31, %r75;
	add.s64 	%rd3, %rd1, %rd31;
	mov.b32 	%r129, 1;
$L__BB4_6:
	cvt.u64.u32 	%rd32, %r129;
	add.s64 	%rd33, %rd3, %rd32;
	ld.global.u8 	%rs1, [%rd33];
	mov.u32 	%r130, %r129;
$L__BB4_7:
	add.s32 	%r10, %r130, -1;
	cvt.u64.u32 	%rd34, %r10;
	add.s64 	%rd35, %rd3, %rd34;
	ld.global.u8 	%rs2, [%rd35];
	setp.le.u16 	%p14, %rs2, %rs1;
	mov.u32 	%r131, %r130;
	@%p14 bra 	$L__BB4_9;
	cvt.u64.u32 	%rd36, %r130;
	add.s64 	%rd37, %rd3, %rd36;
	st.global.u8 	[%rd37], %rs2;
	setp.gt.s32 	%p15, %r130, 1;
	mov.b32 	%r131, 0;
	mov.u32 	%r130, %r10;
	@%p15 bra 	$L__BB4_7;
$L__BB4_9:
	cvt.s64.s32 	%rd38, %r131;
	add.s64 	%rd39, %rd3, %rd38;
	st.global.u8 	[%rd39], %rs1;
	add.s32 	%r129, %r129, 1;
	setp.ne.s32 	%p16, %r129, %r1;
	@%p16 bra 	$L__BB4_6;
	add.s64 	%rd41, %rd3, %rd40;
	ld.global.u8 	%rs11, [%rd41];
	cvt.s64.s32 	%rd42, %r7;
	add.s64 	%rd43, %rd2, %rd42;
	st.global.u8 	[%rd43], %rs11;
$L__BB4_11:
	add.s32 	%r128, %r128, 1;
	setp.eq.s32 	%p17, %r128, %r49;
	@%p17 bra 	$L__BB4_49;
	bra.uni 	$L__BB4_4;
$L__BB4_12:
	and.b32  	%r14, %r49, 3;
	setp.lt.u32 	%p4, %r49, 4;
	mov.b32 	%r141, 0;
	@%p4 bra 	$L__BB4_23;
	and.b32  	%r141, %r49, 2147483644;
	mov.b32 	%r137, 0;
$L__BB4_14:
	shl.b32 	%r58, %r137, 7;
	add.s32 	%r32, %r58, %r4;
	setp.ge.s32 	%p5, %r32, %r2;
	cvt.s64.s32 	%rd18, %r32;
	add.s64 	%rd8, %rd2, %rd18;
	@%p5 bra 	$L__BB4_16;
	add.s32 	%r59, %r32, %r3;
	mad.lo.s32 	%r60, %r59, %r1, %r5;
	cvt.s64.s32 	%rd19, %r60;
	add.s64 	%rd20, %rd1, %rd19;
	ld.global.u8 	%rs5, [%rd20];
	st.global.u8 	[%rd8], %rs5;
$L__BB4_16:
	add.s32 	%r33, %r32, 128;
	setp.ge.s32 	%p6, %r33, %r2;
	@%p6 bra 	$L__BB4_18;
	add.s32 	%r61, %r33, %r3;
	mad.lo.s32 	%r62, %r61, %r1, %r5;
	cvt.s64.s32 	%rd21, %r62;
	add.s64 	%rd22, %rd1, %rd21;
	ld.global.u8 	%rs6, [%rd22];
	st.global.u8 	[%rd8+128], %rs6;
$L__BB4_18:
	add.s32 	%r34, %r32, 256;
	setp.ge.s32 	%p7, %r34, %r2;
	@%p7 bra 	$L__BB4_20;
	add.s32 	%r63, %r34, %r3;
	mad.lo.s32 	%r64, %r63, %r1, %r5;
	cvt.s64.s32 	%rd23, %r64;
	add.s64 	%rd24, %rd1, %rd23;
	ld.global.u8 	%rs7, [%rd24];
	st.global.u8 	[%rd8+256], %rs7;
$L__BB4_20:
	add.s32 	%r35, %r32, 384;
	setp.ge.s32 	%p8, %r35, %r2;
	@%p8 bra 	$L__BB4_22;
	add.s32 	%r65, %r35, %r3;
	mad.lo.s32 	%r66, %r65, %r1, %r5;
	cvt.s64.s32 	%rd25, %r66;
	add.s64 	%rd26, %rd1, %rd25;
	ld.global.u8 	%rs8, [%rd26];
	st.global.u8 	[%rd8+384], %rs8;
$L__BB4_22:
	add.s32 	%r137, %r137, 4;
	setp.eq.s32 	%p9, %r137, %r141;
	@%p9 bra 	$L__BB4_23;
	bra.uni 	$L__BB4_14;
$L__BB4_23:
	setp.eq.s32 	%p10, %r14, 0;
	@%p10 bra 	$L__BB4_49;
	mov.b32 	%r143, 0;
$L__BB4_25:
	.pragma "nounroll";
	shl.b32 	%r68, %r141, 7;
	add.s32 	%r46, %r68, %r4;
	setp.ge.s32 	%p11, %r46, %r2;
	@%p11 bra 	$L__BB4_27;
	add.s32 	%r69, %r46, %r3;
	mad.lo.s32 	%r70, %r69, %r1, %r5;
	cvt.s64.s32 	%rd27, %r70;
	add.s64 	%rd28, %rd1, %rd27;
	ld.global.u8 	%rs9, [%rd28];
	cvt.s64.s32 	%rd29, %r46;
	add.s64 	%rd30, %rd2, %rd29;
	st.global.u8 	[%rd30], %rs9;
$L__BB4_27:
	add.s32 	%r141, %r141, 1;
	add.s32 	%r143, %r143, 1;
	setp.ne.s32 	%p12, %r143, %r14;
	@%p12 bra 	$L__BB4_25;
	bra.uni 	$L__BB4_49;
$L__BB4_28:
	setp.lt.s32 	%p18, %r49, 1;
	@%p18 bra 	$L__BB4_49;
	mov.u32 	%r16, %tid.x;
	setp.lt.s32 	%p19, %r1, 2;
	shr.u32 	%r77, %r1, 31;
	add.s32 	%r78, %r1, %r77;
	shr.s32 	%r17, %r78, 1;
	@%p19 bra 	$L__BB4_38;
	mov.b32 	%r132, 0;
	cvt.u64.u32 	%rd90, %r17;
$L__BB4_31:
	shl.b32 	%r123, %r132, 7;
	add.s32 	%r19, %r123, %r16;
	add.s32 	%r124, %r19, %r3;
	mul.lo.s32 	%r125, %r124, %r1;
	cvt.s64.s32 	%rd84, %r125;
	add.s64 	%rd4, %rd1, %rd84;
	mov.b32 	%r133, 1;
$L__BB4_32:
	cvt.u64.u32 	%rd85, %r133;
	add.s64 	%rd94, %rd4, %rd85;
	ld.global.u8 	%rs3, [%rd94];
	add.s32 	%r133, %r133, 1;
	mov.u32 	%r134, %r133;
$L__BB4_33:
	add.s32 	%r126, %r134, -2;
	cvt.u64.u32 	%rd86, %r126;
	add.s64 	%rd87, %rd4, %rd86;
	ld.global.u8 	%rs4, [%rd87];
	setp.le.u16 	%p28, %rs4, %rs3;
	@%p28 bra 	$L__BB4_35;
	st.global.u8 	[%rd94], %rs4;
	add.s32 	%r134, %r134, -1;
	add.s64 	%rd94, %rd94, -1;
	setp.gt.s32 	%p29, %r134, 1;
	mov.b32 	%r135, 0;
	@%p29 bra 	$L__BB4_33;
	bra.uni 	$L__BB4_36;
$L__BB4_35:
	add.s32 	%r135, %r134, -1;
$L__BB4_36:
	cvt.s64.s32 	%rd88, %r135;
	add.s64 	%rd89, %rd4, %rd88;
	st.global.u8 	[%rd89], %rs3;
	setp.ne.s32 	%p30, %r133, %r1;
	@%p30 bra 	$L__BB4_32;
	add.s64 	%rd91, %rd4, %rd90;
	ld.global.u8 	%rs28, [%rd91];
	cvt.s64.s32 	%rd92, %r19;
	add.s64 	%rd93, %rd2, %rd92;
	st.global.u8 	[%rd93], %rs28;
	add.s32 	%r132, %r132, 1;
	setp.eq.s32 	%p31, %r132, %r49;
	@%p31 bra 	$L__BB4_49;
	bra.uni 	$L__BB4_31;
$L__BB4_38:
	and.b32  	%r27, %r49, 7;
	setp.lt.u32 	%p20, %r49, 8;
	mov.b32 	%r139, 0;
	@%p20 bra 	$L__BB4_41;
	and.b32  	%r139, %r49, 2147483640;
	mov.b32 	%r136, 0;
$L__BB4_40:
	.pragma "nounroll";
	shl.b32 	%r81, %r136, 7;
	add.s32 	%r82, %r81, %r16;
	add.s32 	%r83, %r82, %r3;
	mad.lo.s32 	%r84, %r83, %r1, %r17;
	cvt.s64.s32 	%rd44, %r84;
	add.s64 	%rd45, %rd1, %rd44;
	ld.global.u8 	%rs12, [%rd45];
	cvt.u64.u32 	%rd46, %r82;
	add.s64 	%rd47, %rd2, %rd46;
	st.global.u8 	[%rd47], %rs12;
	add.s32 	%r85, %r82, 128;
	add.s32 	%r86, %r83, 128;
	mad.lo.s32 	%r87, %r86, %r1, %r17;
	cvt.s64.s32 	%rd48, %r87;
	add.s64 	%rd49, %rd1, %rd48;
	ld.global.u8 	%rs13, [%rd49];
	cvt.s64.s32 	%rd50, %r85;
	add.s64 	%rd51, %rd2, %rd50;
	st.global.u8 	[%rd51], %rs13;
	add.s32 	%r88, %r83, 256;
	mad.lo.s32 	%r89, %r88, %r1, %r17;
	cvt.s64.s32 	%rd52, %r89;
	add.s64 	%rd53, %rd1, %rd52;
	ld.global.u8 	%rs14, [%rd53];
	st.global.u8 	[%rd51+128], %rs14;
	add.s32 	%r90, %r83, 384;
	mad.lo.s32 	%r91, %r90, %r1, %r17;
	cvt.s64.s32 	%rd54, %r91;
	add.s64 	%rd55, %rd1, %rd54;
	ld.global.u8 	%rs15, [%rd55];
	st.global.u8 	[%rd51+256], %rs15;
	add.s32 	%r92, %r83, 512;
	mad.lo.s32 	%r93, %r92, %r1, %r17;
	cvt.s64.s32 	%rd56, %r93;
	add.s64 	%rd57, %rd1, %rd56;
	ld.global.u8 	%rs16, [%rd57];
	st.global.u8 	[%rd51+384], %rs16;
	add.s32 	%r94, %r83, 640;
	mad.lo.s32 	%r95, %r94, %r1, %r17;
	cvt.s64.s32 	%rd58, %r95;
	add.s64 	%rd59, %rd1, %rd58;
	ld.global.u8 	%rs17, [%rd59];
	st.global.u8 	[%rd51+512], %rs17;
	add.s32 	%r96, %r83, 768;
	mad.lo.s32 	%r97, %r96, %r1, %r17;
	cvt.s64.s32 	%rd60, %r97;
	add.s64 	%rd61, %rd1, %rd60;
	ld.global.u8 	%rs18, [%rd61];
	st.global.u8 	[%rd51+640], %rs18;
	add.s32 	%r98, %r83, 896;
	mad.lo.s32 	%r99, %r98, %r1, %r17;
	cvt.s64.s32 	%rd62, %r99;
	add.s64 	%rd63, %rd1, %rd62;
	ld.global.u8 	%rs19, [%rd63];
	st.global.u8 	[%rd51+768], %rs19;
	add.s32 	%r136, %r136, 8;
	setp.eq.s32 	%p21, %r136, %r139;
	@%p21 bra 	$L__BB4_41;
	bra.uni 	$L__BB4_40;
$L__BB4_41:
	setp.eq.s32 	%p22, %r27, 0;
	@%p22 bra 	$L__BB4_49;
	and.b32  	%r38, %r49, 3;
	setp.lt.u32 	%p23, %r27, 4;
	@%p23 bra 	$L__BB4_44;
	shl.b32 	%r100, %r139, 7;
	add.s32 	%r101, %r100, %r16;
	add.s32 	%r102, %r101, %r3;
	mad.lo.s32 	%r103, %r102, %r1, %r17;
	cvt.s64.s32 	%rd64, %r103;
	add.s64 	%rd65, %rd1, %rd64;
	ld.global.u8 	%rs20, [%rd65];
	cvt.s64.s32 	%rd66, %r101;
	add.s64 	%rd67, %rd2, %rd66;
	st.global.u8 	[%rd67], %rs20;
	add.s32 	%r104, %r102, 128;
	mad.lo.s32 	%r105, %r104, %r1, %r17;
	cvt.s64.s32 	%rd68, %r105;
	add.s64 	%rd69, %rd1, %rd68;
	ld.global.u8 	%rs21, [%rd69];
	st.global.u8 	[%rd67+128], %rs21;
	add.s32 	%r106, %r102, 256;
	mad.lo.s32 	%r107, %r106, %r1, %r17;
	cvt.s64.s32 	%rd70, %r107;
	add.s64 	%rd71, %rd1, %rd70;
	ld.global.u8 	%rs22, [%rd71];
	st.global.u8 	[%rd67+256], %rs22;
	add.s32 	%r108, %r102, 384;
	mad.lo.s32 	%r109, %r108, %r1, %r17;
	cvt.s64.s32 	%rd72, %r109;
	add.s64 	%rd73, %rd1, %rd72;
	ld.global.u8 	%rs23, [%rd73];
	st.global.u8 	[%rd67+384], %rs23;
	add.s32 	%r139, %r139, 4;
$L__BB4_44:
	setp.eq.s32 	%p24, %r38, 0;
	@%p24 bra 	$L__BB4_49;
	setp.eq.s32 	%p25, %r38, 1;
	@%p25 bra 	$L__BB4_47;
	shl.b32 	%r110, %r139, 7;
	add.s32 	%r111, %r110, %r16;
	add.s32 	%r112, %r111, %r3;
	mad.lo.s32 	%r113, %r112, %r1, %r17;
	cvt.s64.s32 	%rd74, %r113;
	add.s64 	%rd75, %rd1, %rd74;
	ld.global.u8 	%rs24, [%rd75];
	cvt.s64.s32 	%rd76, %r111;
	add.s64 	%rd77, %rd2, %rd76;
	st.global.u8 	[%rd77], %rs24;
	add.s32 	%r114, %r112, 128;
	mad.lo.s32 	%r115, %r114, %r1, %r17;
	cvt.s64.s32 	%rd78, %r115;
	add.s64 	%rd79, %rd1, %rd78;
	ld.global.u8 	%rs25, [%rd79];
	st.global.u8 	[%rd77+128], %rs25;
	add.s32 	%r139, %r139, 2;
$L__BB4_47:
	and.b32  	%r116, %r49, 1;
	setp.eq.b32 	%p26, %r116, 1;
	not.pred 	%p27, %p26;
	@%p27 bra 	$L__BB4_49;
	shl.b32 	%r117, %r139, 7;
	add.s32 	%r118, %r117, %r16;
	add.s32 	%r119, %r118, %r3;
	mad.lo.s32 	%r120, %r119, %r1, %r17;
	cvt.s64.s32 	%rd80, %r120;
	add.s64 	%rd81, %rd1, %rd80;
	ld.global.u8 	%rs26, [%rd81];
	cvt.s64.s32 	%rd82, %r118;
	add.s64 	%rd83, %rd2, %rd82;
	st.global.u8 	[%rd83], %rs26;
$L__BB4_49:
	ret;

}


// ===== COMPILED SASS (sm_100) =====

	.target	sm_100

	.elftype	@"ET_EXEC"


//--------------------- .note.nv.tkinfo           --------------------------
	.section	.note.nv.tkinfo,"",@"SHT_NOTE"
	.sectionflags	@"SHF_NOTE_NV_TKINFO"
	.tkinfo
        /*0018*/ 	.word	0x00000002
        /*0030*/ 	.string	""
        /*0030*/ 	.string	"ptxas"
        /*0030*/ 	.string	"Cuda compilation tools, release 13.0, V13.0.88"
        /*0030*/ 	.string	"Build cuda_13.0.r13.0/compiler.36424714_0"
        /*0030*/ 	.string	"-arch sm_100 -m 64 "



//--------------------- .note.nv.cuinfo           --------------------------
	.section	.note.nv.cuinfo,"",@"SHT_NOTE"
	.sectionflags	@"SHF_NOTE_NV_CUINFO"
        /*0018*/ 	.short	0x0002
        /*001a*/ 	.short	0x0064
        /*001c*/ 	.short	0x0082
	.zero		2


//--------------------- .nv.info                  --------------------------
	.section	.nv.info,"",@"SHT_CUDA_INFO"
	.align	4


	//----- nvinfo : EIATTR_REGCOUNT
	.align		4
        /*0000*/ 	.byte	0x04, 0x2f
        /*0002*/ 	.short	(.L_46 - .L_45)
	.align		4
.L_45:
        /*0004*/ 	.word	index@(_ZN3cub18CUB_300001_SM_10006detail11EmptyKernelIvEEvv)
        /*0008*/ 	.word	0x00000004


	//----- nvinfo : EIATTR_FRAME_SIZE
	.align		4
.L_46:
        /*000c*/ 	.byte	0x04, 0x11
        /*000e*/ 	.short	(.L_48 - .L_47)
	.align		4
.L_47:
        /*0010*/ 	.word	index@(_ZN3cub18CUB_300001_SM_10006detail11EmptyKernelIvEEvv)
        /*0014*/ 	.word	0x00000000


	//----- nvinfo : EIATTR_REGCOUNT
	.align		4
.L_48:
        /*0018*/ 	.byte	0x04, 0x2f
        /*001a*/ 	.short	(.L_50 - .L_49)
	.align		4
.L_49:
        /*001c*/ 	.word	index@(_ZN3cub18CUB_300001_SM_10006detail8for_each13static_kernelINS2_12policy_hub_t12policy_500_tEmN6thrust24THRUST_300001_SM_1000_NS8cuda_cub20__uninitialized_fill7functorINS7_10device_ptrIhEEhEEEEvT0_T1_)
        /*0020*/ 	.word	0x0000000a


	//----- nvinfo : EIATTR_FRAME_SIZE
	.align		4
.L_50:
        /*0024*/ 	.byte	0x04, 0x11
        /*0026*/ 	.short	(.L_52 - .L_51)
	.align		4
.L_51:
        /*0028*/ 	.word	index@(_ZN3cub18CUB_300001_SM_10006detail8for_each13static_kernelINS2_12policy_hub_t12policy_500_tEmN6thrust24THRUST_300001_SM_1000_NS8cuda_cub20__uninitialized_fill7functorINS7_10device_ptrIhEEhEEEEvT0_T1_)
        /*002c*/ 	.word	0x00000000


	//----- nvinfo : EIATTR_REGCOUNT
	.align		4
.L_52:
        /*0030*/ 	.byte	0x04, 0x2f
        /*0032*/ 	.short	(.L_54 - .L_53)
	.align		4
.L_53:
        /*0034*/ 	.word	index@(_ZN3cub18CUB_300001_SM_10006detail8for_each13static_kernelINS2_12policy_hub_t12policy_500_tElNS2_12op_wrapper_tIl10GetWindowsN6thrust24THRUST_300001_SM_1000_NS17counting_iteratorIiNS9_11use_defaultESB_SB_EEEEEEvT0_T1_)
        /*0038*/ 	.word	0x0000001e


	//----- nvinfo : EIATTR_FRAME_SIZE
	.align		4
.L_54:
        /*003c*/ 	.byte	0x04, 0x11
        /*003e*/ 	.short	(.L_56 - .L_55)
	.align		4
.L_55:
        /*0040*/ 	.word	index@(_ZN3cub18CUB_300001_SM_10006detail8for_each13static_kernelINS2_12policy_hub_t12policy_500_tElNS2_12op_wrapper_tIl10GetWindowsN6thrust24THRUST_300001_SM_1000_NS17counting_iteratorIiNS9_11use_defaultESB_SB_EEEEEEvT0_T1_)
        /*0044*/ 	.word	0x00000000


	//----- nvinfo : EIATTR_REGCOUNT
	.align		4
.L_56:
        /*0048*/ 	.byte	0x04, 0x2f
        /*004a*/ 	.short	(.L_58 - .L_57)
	.align		4
.L_57:
        /*004c*/ 	.word	index@(_ZN3cub18CUB_300001_SM_10006detail9transform16transform_kernelINS2_10policy_hubILb1EN4cuda3std3__45tupleIJN6thrust24THRUST_300001_SM_1000_NS17counting_iteratorIiNSA_11use_defaultESC_SC_EEEEEE10policy1000Ei9GetMedianNSA_6detail15normal_iteratorINSA_10device_ptrIhEEEEJSD_EEEvT0_iT1_T2_DpNS2_10kernel_argIT3_EE)
        /*0050*/ 	.word	0x0000001c


	//----- nvinfo : EIATTR_FRAME_SIZE
	.align		4
.L_58:
        /*0054*/ 	.byte	0x04, 0x11
        /*0056*/ 	.short	(.L_60 - .L_59)
	.align		4
.L_59:
        /*0058*/ 	.word	index@(_ZN3cub18CUB_300001_SM_10006detail9transform16transform_kernelINS2_10policy_hubILb1EN4cuda3std3__45tupleIJN6thrust24THRUST_300001_SM_1000_NS17counting_iteratorIiNSA_11use_defaultESC_SC_EEEEEE10policy1000Ei9GetMedianNSA_6detail15normal_iteratorINSA_10device_ptrIhEEEEJSD_EEEvT0_iT1_T2_DpNS2_10kernel_argIT3_EE)
        /*005c*/ 	.word	0x00000000


	//----- nvinfo : EIATTR_REGCOUNT
	.align		4
.L_60:
        /*0060*/ 	.byte	0x04, 0x2f
        /*0062*/ 	.short	(.L_62 - .L_61)
	.align		4
.L_61:
        /*0064*/ 	.word	index@(_ZN3cub18CUB_300001_SM_10006detail9transform16transform_kernelINS2_10policy_hubILb1EN4cuda3std3__45tupleIJN6thrust24THRUST_300001_SM_1000_NS17counting_iteratorIiNSA_11use_defaultESC_SC_EEEEEE10policy1000El9GetMedianNSA_6detail15normal_iteratorINSA_10device_ptrIhEEEEJSD_EEEvT0_iT1_T2_DpNS2_10kernel_argIT3_EE)
        /*0068*/ 	.word	0x0000001c


	//----- nvinfo : EIATTR_FRAME_SIZE
	.align		4
.L_62:
        /*006c*/ 	.byte	0x04, 0x11
        /*006e*/ 	.short	(.L_64 - .L_63)
	.align		4
.L_63:
        /*0070*/ 	.word	index@(_ZN3cub18CUB_300001_SM_10006detail9transform16transform_kernelINS2_10policy_hubILb1EN4cuda3std3__45tupleIJN6thrust24THRUST_300001_SM_1000_NS17counting_iteratorIiNSA_11use_defaultESC_SC_EEEEEE10policy1000El9GetMedianNSA_6detail15normal_iteratorINSA_10device_ptrIhEEEEJSD_EEEvT0_iT1_T2_DpNS2_10kernel_argIT3_EE)
        /*0074*/ 	.word	0x00000000


	//----- nvinfo : EIATTR_MIN_STACK_SIZE
	.align		4
.L_64:
        /*0078*/ 	.byte	0x04, 0x12
        /*007a*/ 	.short	(.L_66 - .L_65)
	.align		4
.L_65:
        /*007c*/ 	.word	index@(_ZN3cub18CUB_300001_SM_10006detail9transform16transform_kernelINS2_10policy_hubILb1EN4cuda3std3__45tupleIJN6thrust24THRUST_300001_SM_1000_NS17counting_iteratorIiNSA_11use_defaultESC_SC_EEEEEE10policy1000El9GetMedianNSA_6detail15normal_iteratorINSA_10device_ptrIhEEEEJSD_EEEvT0_iT1_T2_DpNS2_10kernel_argIT3_EE)
        /*0080*/ 	.word	0x00000000


	//----- nvinfo : EIATTR_MIN_STACK_SIZE
	.align		4
.L_66:
        /*0084*/ 	.byte	0x04, 0x12
        /*0086*/ 	.short	(.L_68 - .L_67)
	.align		4
.L_67:
        /*0088*/ 	.word	index@(_ZN3cub18CUB_300001_SM_10006detail9transform16transform_kernelINS2_10policy_hubILb1EN4cuda3std3__45tupleIJN6thrust24THRUST_300001_SM_1000_NS17counting_iteratorIiNSA_11use_defaultESC_SC_EEEEEE10policy1000Ei9GetMedianNSA_6detail15normal_iteratorINSA_10device_ptrIhEEEEJSD_EEEvT0_iT1_T2_DpNS2_10kernel_argIT3_EE)
        /*008c*/ 	.word	0x00000000


	//----- nvinfo : EIATTR_MIN_STACK_SIZE
	.align		4
.L_68:
        /*0090*/ 	.byte	0x04, 0x12
        /*0092*/ 	.short	(.L_70 - .L_69)
	.align		4
.L_69:
        /*0094*/ 	.word	index@(_ZN3cub18CUB_300001_SM_10006detail8for_each13static_kernelINS2_12policy_hub_t12policy_500_tElNS2_12op_wrapper_tIl10GetWindowsN6thrust24THRUST_300001_SM_1000_NS17counting_iteratorIiNS9_11use_defaultESB_SB_EEEEEEvT0_T1_)
        /*0098*/ 	.word	0x00000000


	//----- nvinfo : EIATTR_MIN_STACK_SIZE
	.align		4
.L_70:
        /*009c*/ 	.byte	0x04, 0x12
        /*009e*/ 	.short	(.L_72 - .L_71)
	.align		4
.L_71:
        /*00a0*/ 	.word	index@(_ZN3cub18CUB_300001_SM_10006detail8for_each13static_kernelINS2_12policy_hub_t12policy_500_tEmN6thrust24THRUST_300001_SM_1000_NS8cuda_cub20__uninitialized_fill7functorINS7_10device_ptrIhEEhEEEEvT0_T1_)
        /*00a4*/ 	.word	0x00000000


	//----- nvinfo : EIATTR_MIN_STACK_SIZE
	.align		4
.L_72:
        /*00a8*/ 	.byte	0x04, 0x12
        /*00aa*/ 	.short	(.L_74 - .L_73)
	.align		4
.L_73:
        /*00ac*/ 	.word	index@(_ZN3cub18CUB_300001_SM_10006detail11EmptyKernelIvEEvv)
        /*00b0*/ 	.word	0x00000000
.L_74:


//--------------------- .nv.compat                --------------------------
	.section	.nv.compat,"",@"SHT_CUDA_COMPAT_INFO"
	.align	4
        /*0000*/ 	.byte	0x02, 0x09, 0x00, 0x00, 0x02, 0x02, 0x01, 0x00, 0x02, 0x05, 0x05, 0x00, 0x03, 0x07, 0x01, 0x01
        /*0010*/ 	.byte	0x02, 0x03, 0x00, 0x00, 0x02, 0x06, 0x01, 0x00, 0x04, 0x0b, 0x08, 0x00, 0x09, 0x00, 0x00, 0x00
        /*0020*/ 	.byte	0x00, 0x00, 0x00, 0x00


//--------------------- .nv.info._ZN3cub18CUB_300001_SM_10006detail9transform16transform_kernelINS2_10policy_hubILb1EN4cuda3std3__45tupleIJN6thrust24THRUST_300001_SM_1000_NS17counting_iteratorIiNSA_11use_defaultESC_SC_EEEEEE10policy1000El9GetMedianNSA_6detail15normal_iteratorINSA_10device_ptrIhEEEEJSD_EEEvT0_iT1_T2_DpNS2_10kernel_argIT3_EE --------------------------
	.section	.nv.info._ZN3cub18CUB_300001_SM_10006detail9transform16transform_kernelINS2_10policy_hubILb1EN4cuda3std3__45tupleIJN6thrust24THRUST_300001_SM_1000_NS17counting_iteratorIiNSA_11use_defaultESC_SC_EEEEEE10policy1000El9GetMedianNSA_6detail15normal_iteratorINSA_10device_ptrIhEEEEJSD_EEEvT0_iT1_T2_DpNS2_10kernel_argIT3_EE,"",@"SHT_CUDA_INFO"
	.sectionflags	@""
	.align	4


	//----- nvinfo : EIATTR_CUDA_API_VERSION
	.align		4
        /*0000*/ 	.byte	0x04, 0x37
        /*0002*/ 	.short	(.L_76 - .L_75)
.L_75:
        /*0004*/ 	.word	0x00000082


	//----- nvinfo : EIATTR_KPARAM_INFO
	.align		4
.L_76:
        /*0008*/ 	.byte	0x04, 0x17
        /*000a*/ 	.short	(.L_78 - .L_77)
.L_77:
        /*000c*/ 	.word	0x00000000
        /*0010*/ 	.short	0x0004
        /*0012*/ 	.short	0x0028
        /*0014*/ 	.byte	0x00, 0xf0, 0x41, 0x00


	//----- nvinfo : EIATTR_KPARAM_INFO
	.align		4
.L_78:
        /*0018*/ 	.byte	0x04, 0x17
        /*001a*/ 	.short	(.L_80 - .L_79)
.L_79:
        /*001c*/ 	.word	0x00000000
        /*0020*/ 	.short	0x0003
        /*0022*/ 	.short	0x0020
        /*0024*/ 	.byte	0x00, 0xf0, 0x21, 0x00


	//----- nvinfo : EIATTR_KPARAM_INFO
	.align		4
.L_80:
        /*0028*/ 	.byte	0x04, 0x17
        /*002a*/ 	.short	(.L_82 - .L_81)
.L_81:
        /*002c*/ 	.word	0x00000000
        /*0030*/ 	.short	0x0002
        /*0032*/ 	.short	0x0010
        /*0034*/ 	.byte	0x00, 0xf0, 0x41, 0x00


	//----- nvinfo : EIATTR_KPARAM_INFO
	.align		4
.L_82:
        /*0038*/ 	.byte	0x04, 0x17
        /*003a*/ 	.short	(.L_84 - .L_83)
.L_83:
        /*003c*/ 	.word	0x00000000
        /*0040*/ 	.short	0x0001
        /*0042*/ 	.short	0x0008
        /*0044*/ 	.byte	0x00, 0xf0, 0x11, 0x00


	//----- nvinfo : EIATTR_KPARAM_INFO
	.align		4
.L_84:
        /*0048*/ 	.byte	0x04, 0x17
        /*004a*/ 	.short	(.L_86 - .L_85)
.L_85:
        /*004c*/ 	.word	0x00000000
        /*0050*/ 	.short	0x0000
        /*0052*/ 	.short	0x0000
        /*0054*/ 	.byte	0x00, 0xf0, 0x21, 0x00


	//----- nvinfo : EIATTR_SPARSE_MMA_MASK
	.align		4
.L_86:
        /*0058*/ 	.byte	0x03, 0x50
        /*005a*/ 	.short	0x0000


	//----- nvinfo : EIATTR_MAXREG_COUNT
	.align		4
        /*005c*/ 	.byte	0x03, 0x1b
        /*005e*/ 	.short	0x00ff


	//----- nvinfo : EIATTR_MERCURY_ISA_VERSION
	.align		4
        /*0060*/ 	.byte	0x03, 0x5f
        /*0062*/ 	.short	0x0101


	//----- nvinfo : EIATTR_VRC_CTA_INIT_COUNT
	.align		4
        /*0064*/ 	.byte	0x02, 0x4a
	.zero		1
	.zero		1


	//----- nvinfo : EIATTR_EXIT_INSTR_OFFSETS
	.align		4
        /*0068*/ 	.byte	0x04, 0x1c
        /*006a*/ 	.short	(.L_88 - .L_87)


	//   ....[0]....
.L_87:
        /*006c*/ 	.word	0x00000170


	//   ....[1]....
        /*0070*/ 	.word	0x000004e0


	//   ....[2]....
        /*0074*/ 	.word	0x00001c60


	//   ....[3]....
        /*0078*/ 	.word	0x00001d80


	//   ....[4]....
        /*007c*/ 	.word	0x00001da0


	//   ....[5]....
        /*0080*/ 	.word	0x00002130


	//   ....[6]....
        /*0084*/ 	.word	0x00002560


	//   ....[7]....
        /*0088*/ 	.word	0x00002780


	//   ....[8]....
        /*008c*/ 	.word	0x000028e0


	//   ....[9]....
        /*0090*/ 	.word	0x00002990


	//----- nvinfo : EIATTR_MAX_THREADS
	.align		4
.L_88:
        /*0094*/ 	.byte	0x04, 0x05
        /*0096*/ 	.short	(.L_90 - .L_89)
.L_89:
        /*0098*/ 	.word	0x00000080
        /*009c*/ 	.word	0x00000001
        /*00a0*/ 	.word	0x00000001


	//----- nvinfo : EIATTR_CRS_STACK_SIZE
	.align		4
.L_90:
        /*00a4*/ 	.byte	0x04, 0x1e
        /*00a6*/ 	.short	(.L_92 - .L_91)
.L_91:
        /*00a8*/ 	.word	0x00000000


	//----- nvinfo : EIATTR_CBANK_PARAM_SIZE
	.align		4
.L_92:
        /*00ac*/ 	.byte	0x03, 0x19
        /*00ae*/ 	.short	0x0038


	//----- nvinfo : EIATTR_PARAM_CBANK
	.align		4
        /*00b0*/ 	.byte	0x04, 0x0a
        /*00b2*/ 	.short	(.L_94 - .L_93)
	.align		4
.L_93:
        /*00b4*/ 	.word	index@(.nv.constant0._ZN3cub18CUB_300001_SM_10006detail9transform16transform_kernelINS2_10policy_hubILb1EN4cuda3std3__45tupleIJN6thrust24THRUST_300001_SM_1000_NS17counting_iteratorIiNSA_11use_defaultESC_SC_EEEEEE10policy1000El9GetMedianNSA_6detail15normal_iteratorINSA_10device_ptrIhEEEEJSD_EEEvT0_iT1_T2_DpNS2_10kernel_argIT3_EE)
        /*00b8*/ 	.short	0x0380
        /*00ba*/ 	.short	0x0038


	//----- nvinfo : EIATTR_SW_WAR
	.align		4
.L_94:
        /*00bc*/ 	.byte	0x04, 0x36
        /*00be*/ 	.short	(.L_96 - .L_95)
.L_95:
        /*00c0*/ 	.word	0x00000008
.L_96:


//--------------------- .nv.info._ZN3cub18CUB_300001_SM_10006detail9transform16transform_kernelINS2_10policy_hubILb1EN4cuda3std3__45tupleIJN6thrust24THRUST_300001_SM_1000_NS17counting_iteratorIiNSA_11use_defaultESC_SC_EEEEEE10policy1000Ei9GetMedianNSA_6detail15normal_iteratorINSA_10device_ptrIhEEEEJSD_EEEvT0_iT1_T2_DpNS2_10kernel_argIT3_EE --------------------------
	.section	.nv.info._ZN3cub18CUB_300001_SM_10006detail9transform16transform_kernelINS2_10policy_hubILb1EN4cuda3std3__45tupleIJN6thrust24THRUST_300001_SM_1000_NS17counting_iteratorIiNSA_11use_defaultESC_SC_EEEEEE10policy1000Ei9GetMedianNSA_6detail15normal_iteratorINSA_10device_ptrIhEEEEJSD_EEEvT0_iT1_T2_DpNS2_10kernel_argIT3_EE,"",@"SHT_CUDA_INFO"
	.sectionflags	@""
	.align	4


	//----- nvinfo : EIATTR_CUDA_API_VERSION
	.align		4
        /*0000*/ 	.byte	0x04, 0x37
        /*0002*/ 	.short	(.L_98 - .L_97)
.L_97:
        /*0004*/ 	.word	0x00000082


	//----- nvinfo : EIATTR_KPARAM_INFO
	.align		4
.L_98:
        /*0008*/ 	.byte	0x04, 0x17
        /*000a*/ 	.short	(.L_100 - .L_99)
.L_99:
        /*000c*/ 	.word	0x00000000
        /*0010*/ 	.short	0x0004
        /*0012*/ 	.short	0x0020
        /*0014*/ 	.byte	0x00, 0xf0, 0x41, 0x00


	//----- nvinfo : EIATTR_KPARAM_INFO
	.align		4
.L_100:
        /*0018*/ 	.byte	0x04, 0x17
        /*001a*/ 	.short	(.L_102 - .L_101)
.L_101:
        /*001c*/ 	.word	0x00000000
        /*0020*/ 	.short	0x0003
        /*0022*/ 	.short	0x0018
        /*0024*/ 	.byte	0x00, 0xf0, 0x21, 0x00


	//----- nvinfo : EIATTR_KPARAM_INFO
	.align		4
.L_102:
        /*0028*/ 	.byte	0x04, 0x17
        /*002a*/ 	.short	(.L_104 - .L_103)
.L_103:
        /*002c*/ 	.word	0x00000000
        /*0030*/ 	.short	0x0002
        /*0032*/ 	.short	0x0008
        /*0034*/ 	.byte	0x00, 0xf0, 0x41, 0x00


	//----- nvinfo : EIATTR_KPARAM_INFO
	.align		4
.L_104:
        /*0038*/ 	.byte	0x04, 0x17
        /*003a*/ 	.short	(.L_106 - .L_105)
.L_105:
        /*003c*/ 	.word	0x00000000
        /*0040*/ 	.short	0x0001
        /*0042*/ 	.short	0x0004
        /*0044*/ 	.byte	0x00, 0xf0, 0x11, 0x00


	//----- nvinfo : EIATTR_KPARAM_INFO
	.align		4
.L_106:
        /*0048*/ 	.byte	0x04, 0x17
        /*004a*/ 	.short	(.L_108 - .L_107)
.L_107:
        /*004c*/ 	.word	0x00000000
        /*0050*/ 	.short	0x0000
        /*0052*/ 	.short	0x0000
        /*0054*/ 	.byte	0x00, 0xf0, 0x11, 0x00


	//----- nvinfo : EIATTR_SPARSE_MMA_MASK
	.align		4
.L_108:
        /*0058*/ 	.byte	0x03, 0x50
        /*005a*/ 	.short	0x0000


	//----- nvinfo : EIATTR_MAXREG_COUNT
	.align		4
        /*005c*/ 	.byte	0x03, 0x1b
        /*005e*/ 	.short	0x00ff


	//----- nvinfo : EIATTR_MERCURY_ISA_VERSION
	.align		4
        /*0060*/ 	.byte	0x03, 0x5f
        /*0062*/ 	.short	0x0101


	//----- nvinfo : EIATTR_VRC_CTA_INIT_COUNT
	.align		4
        /*0064*/ 	.byte	0x02, 0x4a
	.zero		1
	.zero		1


	//----- nvinfo : EIATTR_EXIT_INSTR_OFFSETS
	.align		4
        /*0068*/ 	.byte	0x04, 0x1c
        /*006a*/ 	.short	(.L_110 - .L_109)


	//   ....[0]....
.L_109:
        /*006c*/ 	.word	0x00000100


	//   ....[1]....
        /*0070*/ 	.word	0x00000430


	//   ....[2]....
        /*0074*/ 	.word	0x00000860


	//   ....[3]....
        /*0078*/ 	.word	0x00000a80


	//   ....[4]....
        /*007c*/ 	.word	0x00000be0


	//   ....[5]....
        /*0080*/ 	.word	0x00000c90


	//   ....[6]....
        /*0084*/ 	.word	0x00000cb0


	//   ....[7]....
        /*0088*/ 	.word	0x00001080


	//   ....[8]....
        /*008c*/ 	.word	0x00002560


	//   ....[9]....
        /*0090*/ 	.word	0x00002660


	//----- nvinfo : EIATTR_MAX_THREADS
	.align		4
.L_110:
        /*0094*/ 	.byte	0x04, 0x05
        /*0096*/ 	.short	(.L_112 - .L_111)
.L_111:
        /*0098*/ 	.word	0x00000080
        /*009c*/ 	.word	0x00000001
        /*00a0*/ 	.word	0x00000001


	//----- nvinfo : EIATTR_CRS_STACK_SIZE
	.align		4
.L_112:
        /*00a4*/ 	.byte	0x04, 0x1e
        /*00a6*/ 	.short	(.L_114 - .L_113)
.L_113:
        /*00a8*/ 	.word	0x00000000


	//----- nvinfo : EIATTR_CBANK_PARAM_SIZE
	.align		4
.L_114:
        /*00ac*/ 	.byte	0x03, 0x19
        /*00ae*/ 	.short	0x0030


	//----- nvinfo : EIATTR_PARAM_CBANK
	.align		4
        /*00b0*/ 	.byte	0x04, 0x0a
        /*00b2*/ 	.short	(.L_116 - .L_115)
	.align		4
.L_115:
        /*00b4*/ 	.word	index@(.nv.constant0._ZN3cub18CUB_300001_SM_10006detail9transform16transform_kernelINS2_10policy_hubILb1EN4cuda3std3__45tupleIJN6thrust24THRUST_300001_SM_1000_NS17counting_iteratorIiNSA_11use_defaultESC_SC_EEEEEE10policy1000Ei9GetMedianNSA_6detail15normal_iteratorINSA_10device_ptrIhEEEEJSD_EEEvT0_iT1_T2_DpNS2_10kernel_argIT3_EE)
        /*00b8*/ 	.short	0x0380
        /*00ba*/ 	.short	0x0030


	//----- nvinfo : EIATTR_SW_WAR
	.align		4
.L_116:
        /*00bc*/ 	.byte	0x04, 0x36
        /*00be*/ 	.short	(.L_118 - .L_117)
.L_117:
        /*00c0*/ 	.word	0x00000008
.L_118:


//--------------------- .nv.info._ZN3cub18CUB_300001_SM_10006detail8for_each13static_kernelINS2_12policy_hub_t12policy_500_tElNS2_12op_wrapper_tIl10GetWindowsN6thrust24THRUST_300001_SM_1000_NS17counting_iteratorIiNS9_11use_defaultESB_SB_EEEEEEvT0_T1_ --------------------------
	.section	.nv.info._ZN3cub18CUB_300001_SM_10006detail8for_each13static_kernelINS2_12policy_hub_t12policy_500_tElNS2_12op_wrapper_tIl10GetWindowsN6thrust24THRUST_300001_SM_1000_NS17counting_iteratorIiNS9_11use_defaultESB_SB_EEEEEEvT0_T1_,"",@"SHT_CUDA_INFO"
	.sectionflags	@""
	.align	4


	//----- nvinfo : EIATTR_CUDA_API_VERSION
	.align		4
        /*0000*/ 	.byte	0x04, 0x37
        /*0002*/ 	.short	(.L_120 - .L_119)
.L_119:
        /*0004*/ 	.word	0x00000082


	//----- nvinfo : EIATTR_KPARAM_INFO
	.align		4
.L_120:
        /*0008*/ 	.byte	0x04, 0x17
        /*000a*/ 	.short	(.L_122 - .L_121)
.L_121:
        /*000c*/ 	.word	0x00000000
        /*0010*/ 	.short	0x0001
        /*0012*/ 	.short	0x0008
        /*0014*/ 	.byte	0x00, 0xf0, 0xa1, 0x00


	//----- nvinfo : EIATTR_KPARAM_INFO
	.align		4
.L_122:
        /*0018*/ 	.byte	0x04, 0x17
        /*001a*/ 	.short	(.L_124 - .L_123)
.L_123:
        /*001c*/ 	.word	0x00000000
        /*0020*/ 	.short	0x0000
        /*0022*/ 	.short	0x0000
        /*0024*/ 	.byte	0x00, 0xf0, 0x21, 0x00


	//----- nvinfo : EIATTR_SPARSE_MMA_MASK
	.align		4
.L_124:
        /*0028*/ 	.byte	0x03, 0x50
        /*002a*/ 	.short	0x0000


	//----- nvinfo : EIATTR_MAXREG_COUNT
	.align		4
        /*002c*/ 	.byte	0x03, 0x1b
        /*002e*/ 	.short	0x00ff


	//----- nvinfo : EIATTR_MERCURY_ISA_VERSION
	.align		4
        /*0030*/ 	.byte	0x03, 0x5f
        /*0032*/ 	.short	0x0101


	//----- nvinfo : EIATTR_VRC_CTA_INIT_COUNT
	.align		4
        /*0034*/ 	.byte	0x02, 0x4a
	.zero		1
	.zero		1


	//----- nvinfo : EIATTR_EXIT_INSTR_OFFSETS
	.align		4
        /*0038*/ 	.byte	0x04, 0x1c
        /*003a*/ 	.short	(.L_126 - .L_125)


	//   ....[0]....
.L_125:
        /*003c*/ 	.word	0x000000e0


	//   ....[1]....
        /*0040*/ 	.word	0x00000ef0


	//   ....[2]....
        /*0044*/ 	.word	0x00001c10


	//   ....[3]....
        /*0048*/ 	.word	0x00001c70


	//   ....[4]....
        /*004c*/ 	.word	0x00002b10


	//   ....[5]....
        /*0050*/ 	.word	0x00002b40


	//   ....[6]....
        /*0054*/ 	.word	0x00003810


	//----- nvinfo : EIATTR_MAX_THREADS
	.align		4
.L_126:
        /*0058*/ 	.byte	0x04, 0x05
        /*005a*/ 	.short	(.L_128 - .L_127)
.L_127:
        /*005c*/ 	.word	0x00000100
        /*0060*/ 	.word	0x00000001
        /*0064*/ 	.word	0x00000001


	//----- nvinfo : EIATTR_CRS_STACK_SIZE
	.align		4
.L_128:
        /*0068*/ 	.byte	0x04, 0x1e
        /*006a*/ 	.short	(.L_130 - .L_129)
.L_129:
        /*006c*/ 	.word	0x00000000


	//----- nvinfo : EIATTR_CBANK_PARAM_SIZE
	.align		4
.L_130:
        /*0070*/ 	.byte	0x03, 0x19
        /*0072*/ 	.short	0x0030


	//----- nvinfo : EIATTR_PARAM_CBANK
	.align		4
        /*0074*/ 	.byte	0x04, 0x0a
        /*0076*/ 	.short	(.L_132 - .L_131)
	.align		4
.L_131:
        /*0078*/ 	.word	index@(.nv.constant0._ZN3cub18CUB_300001_SM_10006detail8for_each13static_kernelINS2_12policy_hub_t12policy_500_tElNS2_12op_wrapper_tIl10GetWindowsN6thrust24THRUST_300001_SM_1000_NS17counting_iteratorIiNS9_11use_defaultESB_SB_EEEEEEvT0_T1_)
        /*007c*/ 	.short	0x0380
        /*007e*/ 	.short	0x0030


	//----- nvinfo : EIATTR_SW_WAR
	.align		4
.L_132:
        /*0080*/ 	.byte	0x04, 0x36
        /*0082*/ 	.short	(.L_134 - .L_133)
.L_133:
        /*0084*/ 	.word	0x00000008
.L_134:


//--------------------- .nv.info._ZN3cub18CUB_300001_SM_10006detail8for_each13static_kernelINS2_12policy_hub_t12policy_500_tEmN6thrust24THRUST_300001_SM_1000_NS8cuda_cub20__uninitialized_fill7functorINS7_10device_ptrIhEEhEEEEvT0_T1_ --------------------------
	.section	.nv.info._ZN3cub18CUB_300001_SM_10006detail8for_each13static_kernelINS2_12policy_hub_t12policy_500_tEmN6thrust24THRUST_300001_SM_1000_NS8cuda_cub20__uninitialized_fill7functorINS7_10device_ptrIhEEhEEEEvT0_T1_,"",@"SHT_CUDA_INFO"
	.sectionflags	@""
	.align	4


	//----- nvinfo : EIATTR_CUDA_API_VERSION
	.align		4
        /*0000*/ 	.byte	0x04, 0x37
        /*0002*/ 	.short	(.L_136 - .L_135)
.L_135:
        /*0004*/ 	.word	0x00000082


	//----- nvinfo : EIATTR_KPARAM_INFO
	.align		4
.L_136:
        /*0008*/ 	.byte	0x04, 0x17
        /*000a*/ 	.short	(.L_138 - .L_137)
.L_137:
        /*000c*/ 	.word	0x00000000
        /*0010*/ 	.short	0x0001
        /*0012*/ 	.short	0x0008
        /*0014*/ 	.byte	0x00, 0xf0, 0x41, 0x00


	//----- nvinfo : EIATTR_KPARAM_INFO
	.align		4
.L_138:
        /*0018*/ 	.byte	0x04, 0x17
        /*001a*/ 	.short	(.L_140 - .L_139)
.L_139:
        /*001c*/ 	.word	0x00000000
        /*0020*/ 	.short	0x0000
        /*0022*/ 	.short	0x0000
        /*0024*/ 	.byte	0x00, 0xf0, 0x21, 0x00


	//----- nvinfo : EIATTR_SPARSE_MMA_MASK
	.align		4
.L_140:
        /*0028*/ 	.byte	0x03, 0x50
        /*002a*/ 	.short	0x0000


	//----- nvinfo : EIATTR_MAXREG_COUNT
	.align		4
        /*002c*/ 	.byte	0x03, 0x1b
        /*002e*/ 	.short	0x00ff


	//----- nvinfo : EIATTR_MERCURY_ISA_VERSION
	.align		4
        /*0030*/ 	.byte	0x03, 0x5f
        /*0032*/ 	.short	0x0101


	//----- nvinfo : EIATTR_VRC_CTA_INIT_COUNT
	.align		4
        /*0034*/ 	.byte	0x02, 0x4a
	.zero		1
	.zero		1


	//----- nvinfo : EIATTR_EXIT_INSTR_OFFSETS
	.align		4
        /*0038*/ 	.byte	0x04, 0x1c
        /*003a*/ 	.short	(.L_142 - .L_141)


	//   ....[0]....
.L_141:
        /*003c*/ 	.word	0x00000120


	//   ....[1]....
        /*0040*/ 	.word	0x000001f0


	//   ....[2]....
        /*0044*/ 	.word	0x00000210


	//----- nvinfo : EIATTR_MAX_THREADS
	.align		4
.L_142:
        /*0048*/ 	.byte	0x04, 0x05
        /*004a*/ 	.short	(.L_144 - .L_143)
.L_143:
        /*004c*/ 	.word	0x00000100
        /*0050*/ 	.word	0x00000001
        /*0054*/ 	.word	0x00000001


	//----- nvinfo : EIATTR_CBANK_PARAM_SIZE
	.align		4
.L_144:
        /*0058*/ 	.byte	0x03, 0x19
        /*005a*/ 	.short	0x0018


	//----- nvinfo : EIATTR_PARAM_CBANK
	.align		4
        /*005c*/ 	.byte	0x04, 0x0a
        /*005e*/ 	.short	(.L_146 - .L_145)
	.align		4
.L_145:
        /*0060*/ 	.word	index@(.nv.constant0._ZN3cub18CUB_300001_SM_10006detail8for_each13static_kernelINS2_12policy_hub_t12policy_500_tEmN6thrust24THRUST_300001_SM_1000_NS8cuda_cub20__uninitialized_fill7functorINS7_10device_ptrIhEEhEEEEvT0_T1_)
        /*0064*/ 	.short	0x0380
        /*0066*/ 	.short	0x0018


	//----- nvinfo : EIATTR_SW_WAR
	.align		4
.L_146:
        /*0068*/ 	.byte	0x04, 0x36
        /*006a*/ 	.short	(.L_148 - .L_147)
.L_147:
        /*006c*/ 	.word	0x00000008
.L_148:


//--------------------- .nv.info._ZN3cub18CUB_300001_SM_10006detail11EmptyKernelIvEEvv --------------------------
	.section	.nv.info._ZN3cub18CUB_300001_SM_10006detail11EmptyKernelIvEEvv,"",@"SHT_CUDA_INFO"
	.sectionflags	@""
	.align	4


	//----- nvinfo : EIATTR_CUDA_API_VERSION
	.align		4
        /*0000*/ 	.byte	0x04, 0x37
        /*0002*/ 	.short	(.L_150 - .L_149)
.L_149:
        /*0004*/ 	.word	0x00000082


	//----- nvinfo : EIATTR_SPARSE_MMA_MASK
	.align		4
.L_150:
        /*0008*/ 	.byte	0x03, 0x50
        /*000a*/ 	.short	0x0000


	//----- nvinfo : EIATTR_MAXREG_COUNT
	.align		4
        /*000c*/ 	.byte	0x03, 0x1b
        /*000e*/ 	.short	0x00ff


	//----- nvinfo : EIATTR_MERCURY_ISA_VERSION
	.align		4
        /*0010*/ 	.byte	0x03, 0x5f
        /*0012*/ 	.short	0x0101


	//----- nvinfo : EIATTR_VRC_CTA_INIT_COUNT
	.align		4
        /*0014*/ 	.byte	0x02, 0x4a
	.zero		1
	.zero		1


	//----- nvinfo : EIATTR_EXIT_INSTR_OFFSETS
	.align		4
        /*0018*/ 	.byte	0x04, 0x1c
        /*001a*/ 	.short	(.L_152 - .L_151)


	//   ....[0]....
.L_151:
        /*001c*/ 	.word	0x00000010


	//----- nvinfo : EIATTR_SW_WAR
	.align		4
.L_152:
        /*0020*/ 	.byte	0x04, 0x36
        /*0022*/ 	.short	(.L_154 - .L_153)
.L_153:
        /*0024*/ 	.word	0x00000008
.L_154:


//--------------------- .nv.callgraph             --------------------------
	.section	.nv.callgraph,"",@"SHT_CUDA_CALLGRAPH"
	.align	4
	.sectionentsize	8
	.align		4
        /*0000*/ 	.word	0x00000000
	.align		4
        /*0004*/ 	.word	0xffffffff
	.align		4
        /*0008*/ 	.word	0x00000000
	.align		4
        /*000c*/ 	.word	0xfffffffe
	.align		4
        /*0010*/ 	.word	0x00000000
	.align		4
        /*0014*/ 	.word	0xfffffffd
	.align		4
        /*0018*/ 	.word	0x00000000
	.align		4
        /*001c*/ 	.word	0xfffffffc


//--------------------- .nv.constant4             --------------------------
	.section	.nv.constant4,"a",@progbits
	.align	8
	.align		8
.nv.constant4:
        /*0000*/ 	.dword	_ZN34_INTERNAL_a0cec0de_4_k_cu_72235ae44cuda3std3__45__cpo5beginE
	.align		8
        /*0008*/ 	.dword	_ZN34_INTERNAL_a0cec0de_4_k_cu_72235ae44cuda3std3__45__cpo3endE
	.align		8
        /*0010*/ 	.dword	_ZN34_INTERNAL_a0cec0de_4_k_cu_72235ae44cuda3std3__45__cpo6cbeginE
	.align		8
        /*0018*/ 	.dword	_ZN34_INTERNAL_a0cec0de_4_k_cu_72235ae44cuda3std3__45__cpo4cendE
	.align		8
        /*0020*/ 	.dword	_ZN34_INTERNAL_a0cec0de_4_k_cu_72235ae44cuda3std3__45__cpo6rbeginE
	.align		8
        /*0028*/ 	.dword	_ZN34_INTERNAL_a0cec0de_4_k_cu_72235ae44cuda3std3__45__cpo4rendE
	.align		8
        /*0030*/ 	.dword	_ZN34_INTERNAL_a0cec0de_4_k_cu_72235ae44cuda3std3__45__cpo7crbeginE
	.align		8
        /*0038*/ 	.dword	_ZN34_INTERNAL_a0cec0de_4_k_cu_72235ae44cuda3std3__45__cpo5crendE
	.align		8
        /*0040*/ 	.dword	_ZN34_INTERNAL_a0cec0de_4_k_cu_72235ae44cuda3std3__436_GLOBAL__N__a0cec0de_4_k_cu_72235ae46ignoreE
	.align		8
        /*0048*/ 	.dword	_ZN34_INTERNAL_a0cec0de_4_k_cu_72235ae44cuda3std3__419piecewise_constructE
	.align		8
        /*0050*/ 	.dword	_ZN34_INTERNAL_a0cec0de_4_k_cu_72235ae44cuda3std3__48in_placeE
	.align		8
        /*0058*/ 	.dword	_ZN34_INTERNAL_a0cec0de_4_k_cu_72235ae44cuda3std3__420unreachable_sentinelE
	.align		8
        /*0060*/ 	.dword	_ZN34_INTERNAL_a0cec0de_4_k_cu_72235ae44cuda3std3__47nulloptE
	.align		8
        /*0068*/ 	.dword	_ZN34_INTERNAL_a0cec0de_4_k_cu_72235ae44cuda3std3__48unexpectE
	.align		8
        /*0070*/ 	.dword	_ZN34_INTERNAL_a0cec0de_4_k_cu_72235ae44cuda3std6ranges3__45__cpo4swapE
	.align		8
        /*0078*/ 	.dword	_ZN34_INTERNAL_a0cec0de_4_k_cu_72235ae44cuda3std6ranges3__45__cpo9iter_moveE
	.align		8
        /*0080*/ 	.dword	_ZN34_INTERNAL_a0cec0de_4_k_cu_72235ae44cuda3std6ranges3__45__cpo5beginE
	.align		8
        /*0088*/ 	.dword	_ZN34_INTERNAL_a0cec0de_4_k_cu_72235ae44cuda3std6ranges3__45__cpo3endE
	.align		8
        /*0090*/ 	.dword	_ZN34_INTERNAL_a0cec0de_4_k_cu_72235ae44cuda3std6ranges3__45__cpo6cbeginE
	.align		8
        /*0098*/ 	.dword	_ZN34_INTERNAL_a0cec0de_4_k_cu_72235ae44cuda3std6ranges3__45__cpo4cendE
	.align		8
        /*00a0*/ 	.dword	_ZN34_INTERNAL_a0cec0de_4_k_cu_72235ae44cuda3std6ranges3__45__cpo7advanceE
	.align		8
        /*00a8*/ 	.dword	_ZN34_INTERNAL_a0cec0de_4_k_cu_72235ae44cuda3std6ranges3__45__cpo9iter_swapE
	.align		8
        /*00b0*/ 	.dword	_ZN34_INTERNAL_a0cec0de_4_k_cu_72235ae44cuda3std6ranges3__45__cpo4nextE
	.align		8
        /*00b8*/ 	.dword	_ZN34_INTERNAL_a0cec0de_4_k_cu_72235ae44cuda3std6ranges3__45__cpo4prevE
	.align		8
        /*00c0*/ 	.dword	_ZN34_INTERNAL_a0cec0de_4_k_cu_72235ae44cuda3std6ranges3__45__cpo4dataE
	.align		8
        /*00c8*/ 	.dword	_ZN34_INTERNAL_a0cec0de_4_k_cu_72235ae44cuda3std6ranges3__45__cpo5cdataE
	.align		8
        /*00d0*/ 	.dword	_ZN34_INTERNAL_a0cec0de_4_k_cu_72235ae44cuda3std6ranges3__45__cpo4sizeE
	.align		8
        /*00d8*/ 	.dword	_ZN34_INTERNAL_a0cec0de_4_k_cu_72235ae44cuda3std6ranges3__45__cpo5ssizeE
	.align		8
        /*00e0*/ 	.dword	_ZN34_INTERNAL_a0cec0de_4_k_cu_72235ae44cuda3std6ranges3__45__cpo8distanceE
	.align		8
        /*00e8*/ 	.dword	_ZN34_INTERNAL_a0cec0de_4_k_cu_72235ae46thrust24THRUST_300001_SM_1000_NS8cuda_cub3parE
	.align		8
        /*00f0*/ 	.dword	_ZN34_INTERNAL_a0cec0de_4_k_cu_72235ae46thrust24THRUST_300001_SM_1000_NS8cuda_cub10par_nosyncE
	.align		8
        /*00f8*/ 	.dword	_ZN34_INTERNAL_a0cec0de_4_k_cu_72235ae46thrust24THRUST_300001_SM_1000_NS6system6detail10sequential3seqE
	.align		8
        /*0100*/ 	.dword	_ZN34_INTERNAL_a0cec0de_4_k_cu_72235ae46thrust24THRUST_300001_SM_1000_NS6system3cpp3parE
	.align		8
        /*0108*/ 	.dword	_ZN34_INTERNAL_a0cec0de_4_k_cu_72235ae46thrust24THRUST_300001_SM_1000_NS12placeholders2_1E
	.align		8
        /*0110*/ 	.dword	_ZN34_INTERNAL_a0cec0de_4_k_cu_72235ae46thrust24THRUST_300001_SM_1000_NS12placeholders2_2E
	.align		8
        /*0118*/ 	.dword	_ZN34_INTERNAL_a0cec0de_4_k_cu_72235ae46thrust24THRUST_300001_SM_1000_NS12placeholders2_3E
	.align		8
        /*0120*/ 	.dword	_ZN34_INTERNAL_a0cec0de_4_k_cu_72235ae46thrust24THRUST_300001_SM_1000_NS12placeholders2_4E
	.align		8
        /*0128*/ 	.dword	_ZN34_INTERNAL_a0cec0de_4_k_cu_72235ae46thrust24THRUST_300001_SM_1000_NS12placeholders2_5E
	.align		8
        /*0130*/ 	.dword	_ZN34_INTERNAL_a0cec0de_4_k_cu_72235ae46thrust24THRUST_300001_SM_1000_NS12placeholders2_6E
	.align		8
        /*0138*/ 	.dword	_ZN34_INTERNAL_a0cec0de_4_k_cu_72235ae46thrust24THRUST_300001_SM_1000_NS12placeholders2_7E
	.align		8
        /*0140*/ 	.dword	_ZN34_INTERNAL_a0cec0de_4_k_cu_72235ae46thrust24THRUST_300001_SM_1000_NS12placeholders2_8E
	.align		8
        /*0148*/ 	.dword	_ZN34_INTERNAL_a0cec0de_4_k_cu_72235ae46thrust24THRUST_300001_SM_1000_NS12placeholders2_9E
	.align		8
        /*0150*/ 	.dword	_ZN34_INTERNAL_a0cec0de_4_k_cu_72235ae46thrust24THRUST_300001_SM_1000_NS12placeholders3_10E
	.align		8
        /*0158*/ 	.dword	_ZN34_INTERNAL_a0cec0de_4_k_cu_72235ae46thrust24THRUST_300001_SM_1000_NS3seqE
	.align		8
        /*0160*/ 	.dword	_ZN34_INTERNAL_a0cec0de_4_k_cu_72235ae46thrust24THRUST_300001_SM_1000_NS6deviceE


//--------------------- .text._ZN3cub18CUB_300001_SM_10006detail9transform16transform_kernelINS2_10policy_hubILb1EN4cuda3std3__45tupleIJN6thrust24THRUST_300001_SM_1000_NS17counting_iteratorIiNSA_11use_defaultESC_SC_EEEEEE10policy1000El9GetMedianNSA_6detail15normal_iteratorINSA_10device_ptrIhEEEEJSD_EEEvT0_iT1_T2_DpNS2_10kernel_argIT3_EE --------------------------
	.section	.text._ZN3cub18CUB_300001_SM_10006detail9transform16transform_kernelINS2_10policy_hubILb1EN4cuda3std3__45tupleIJN6thrust24THRUST_300001_SM_1000_NS17counting_iteratorIiNSA_11use_defaultESC_SC_EEEEEE10policy1000El9GetMedianNSA_6detail15normal_iteratorINSA_10device_ptrIhEEEEJSD_EEEvT0_iT1_T2_DpNS2_10kernel_argIT3_EE,"ax",@progbits
	.align	128
        .global         _ZN3cub18CUB_300001_SM_10006detail9transform16transform_kernelINS2_10policy_hubILb1EN4cuda3std3__45tupleIJN6thrust24THRUST_300001_SM_1000_NS17counting_iteratorIiNSA_11use_defaultESC_SC_EEEEEE10policy1000El9GetMedianNSA_6detail15normal_iteratorINSA_10device_ptrIhEEEEJSD_EEEvT0_iT1_T2_DpNS2_10kernel_argIT3_EE
        .type           _ZN3cub18CUB_300001_SM_10006detail9transform16transform_kernelINS2_10policy_hubILb1EN4cuda3std3__45tupleIJN6thrust24THRUST_300001_SM_1000_NS17counting_iteratorIiNSA_11use_defaultESC_SC_EEEEEE10policy1000El9GetMedianNSA_6detail15normal_iteratorINSA_10device_ptrIhEEEEJSD_EEEvT0_iT1_T2_DpNS2_10kernel_argIT3_EE,@function
        .size           _ZN3cub18CUB_300001_SM_10006detail9transform16transform_kernelINS2_10policy_hubILb1EN4cuda3std3__45tupleIJN6thrust24THRUST_300001_SM_1000_NS17counting_iteratorIiNSA_11use_defaultESC_SC_EEEEEE10policy1000El9GetMedianNSA_6detail15normal_iteratorINSA_10device_ptrIhEEEEJSD_EEEvT0_iT1_T2_DpNS2_10kernel_argIT3_EE,(.L_x_119 - _ZN3cub18CUB_300001_SM_10006detail9transform16transform_kernelINS2_10policy_hubILb1EN4cuda3std3__45tupleIJN6thrust24THRUST_300001_SM_1000_NS17counting_iteratorIiNSA_11use_defaultESC_SC_EEEEEE10policy1000El9GetMedianNSA_6detail15normal_iteratorINSA_10device_ptrIhEEEEJSD_EEEvT0_iT1_T2_DpNS2_10kernel_argIT3_EE)
        .other          _ZN3cub18CUB_300001_SM_10006detail9transform16transform_kernelINS2_10policy_hubILb1EN4cuda3std3__45tupleIJN6thrust24THRUST_300001_SM_1000_NS17counting_iteratorIiNSA_11use_defaultESC_SC_EEEEEE10policy1000El9GetMedianNSA_6detail15normal_iteratorINSA_10device_ptrIhEEEEJSD_EEEvT0_iT1_T2_DpNS2_10kernel_argIT3_EE,@"STO_CUDA_ENTRY STV_DEFAULT"
_ZN3cub18CUB_300001_SM_10006detail9transform16transform_kernelINS2_10policy_hubILb1EN4cuda3std3__45tupleIJN6thrust24THRUST_300001_SM_1000_NS17counting_iteratorIiNSA_11use_defaultESC_SC_EEEEEE10policy1000El9GetMedianNSA_6detail15normal_iteratorINSA_10device_ptrIhEEEEJSD_EEEvT0_iT1_T2_DpNS2_10kernel_argIT3_EE:
.text._ZN3cub18CUB_300001_SM_10006detail9transform16transform_kernelINS2_10policy_hubILb1EN4cuda3std3__45tupleIJN6thrust24THRUST_300001_SM_1000_NS17counting_iteratorIiNSA_11use_defaultESC_SC_EEEEEE10policy1000El9GetMedianNSA_6detail15normal_iteratorINSA_10device_ptrIhEEEEJSD_EEEvT0_iT1_T2_DpNS2_10kernel_argIT3_EE:
[----:B------:R-:W-:Y:S08]  /*0000*/  LDC R1, c[0x0][0x37c] ;  /* 0x0000df00ff017b82 */ /* 0x000ff00000000800 */
[----:B------:R-:W0:Y:S01]  /*0010*/  LDC R7, c[0x0][0x388] ;  /* 0x0000e200ff077b82 */ /* 0x000e220000000800 */
[----:B------:R-:W1:Y:S01]  /*0020*/  LDCU.64 UR6, c[0x0][0x380] ;  /* 0x00007000ff0677ac */ /* 0x000e620008000a00 */
[----:B------:R-:W2:Y:S06]  /*0030*/  LDCU.64 UR8, c[0x0][0x3a0] ;  /* 0x00007400ff0877ac */ /* 0x000eac0008000a00 */
[----:B------:R-:W3:Y:S01]  /*0040*/  S2UR UR4, SR_CTAID.X ;  /* 0x00000000000479c3 */ /* 0x000ee20000002500 */
[----:B0-----:R-:W-:-:S05]  /*0050*/  IMAD.SHL.U32 R5, R7, 0x80, RZ ;  /* 0x0000008007057824 */ /* 0x001fca00078e00ff */
[----:B------:R-:W-:Y:S01]  /*0060*/  SHF.R.S32.HI R0, RZ, 0x1f, R5 ;  /* 0x0000001fff007819 */ /* 0x000fe20000011405 */
[----:B---3--:R-:W-:-:S04]  /*0070*/  IMAD.WIDE.U32 R2, R5, UR4, RZ ;  /* 0x0000000405027c25 */ /* 0x008fc8000f8e00ff */
[----:B------:R-:W-:Y:S01]  /*0080*/  IMAD R9, R0, UR4, RZ ;  /* 0x0000000400097c24 */ /* 0x000fe2000f8e02ff */
[----:B-1----:R-:W-:Y:S01]  /*0090*/  IADD3 R4, P0, PT, -R2, UR6, RZ ;  /* 0x0000000602047c10 */ /* 0x002fe2000ff1e1ff */
[----:B------:R-:W0:Y:S02]  /*00a0*/  LDCU UR4, c[0x0][0x3a8] ;  /* 0x00007500ff0477ac */ /* 0x000e240008000800 */
[----:B------:R-:W-:-:S05]  /*00b0*/  IMAD.IADD R6, R3, 0x1, R9 ;  /* 0x0000000103067824 */ /* 0x000fca00078e0209 */
[----:B------:R-:W-:Y:S01]  /*00c0*/  IADD3.X R3, PT, PT, ~R6, UR7, RZ, P0, !PT ;  /* 0x0000000706037c10 */ /* 0x000fe200087fe5ff */
[----:B------:R-:W1:Y:S01]  /*00d0*/  LDCU.64 UR6, c[0x0][0x358] ;  /* 0x00006b00ff0677ac */ /* 0x000e620008000a00 */
[----:B------:R-:W-:-:S04]  /*00e0*/  ISETP.LT.U32.AND P0, PT, R4, R5, PT ;  /* 0x000000050400720c */ /* 0x000fc80003f01070 */
[----:B------:R-:W-:Y:S02]  /*00f0*/  ISETP.LT.AND.EX P0, PT, R3, R0, PT, P0 ;  /* 0x000000000300720c */ /* 0x000fe40003f01300 */
[----:B--2---:R-:W-:Y:S02]  /*0100*/  IADD3 R0, P1, PT, R2, UR8, RZ ;  /* 0x0000000802007c10 */ /* 0x004fe4000ff3e0ff */
[----:B------:R-:W-:Y:S01]  /*0110*/  SEL R4, R4, R5, P0 ;  /* 0x0000000504047207 */ /* 0x000fe20000000000 */
[----:B0-----:R-:W-:Y:S01]  /*0120*/  VIADD R2, R2, UR4 ;  /* 0x0000000402027c36 */ /* 0x001fe20008000000 */
[----:B------:R-:W-:Y:S02]  /*0130*/  IADD3.X R3, PT, PT, R6, UR9, RZ, P1, !PT ;  /* 0x0000000906037c10 */ /* 0x000fe40008ffe4ff */
[----:B------:R-:W-:-:S13]  /*0140*/  ISETP.NE.AND P0, PT, R5, R4, PT ;  /* 0x000000040500720c */ /* 0x000fda0003f05270 */
[----:B-1----:R-:W-:Y:S05]  /*0150*/  @!P0 BRA `(.L_x_0) ;  /* 0x0000001c000c8947 */ /* 0x002fea0003800000 */
[----:B------:R-:W-:-:S13]  /*0160*/  ISETP.GE.AND P0, PT, R7, 0x1, PT ;  /* 0x000000010700780c */ /* 0x000fda0003f06270 */
[----:B------:R-:W-:Y:S05]  /*0170*/  @!P0 EXIT ;  /* 0x000000000000894d */ /* 0x000fea0003800000 */
[----:B------:R-:W0:Y:S01]  /*0180*/  LDC R15, c[0x0][0x398] ;  /* 0x0000e600ff0f7b82 */ /* 0x000e220000000800 */
[----:B------:R-:W1:Y:S01]  /*0190*/  S2R R5, SR_TID.X ;  /* 0x0000000000057919 */ /* 0x000e620000002100 */
[C---:B0-----:R-:W-:Y:S02]  /*01a0*/  ISETP.GE.AND P0, PT, R15.reuse, 0x2, PT ;  /* 0x000000020f00780c */ /* 0x041fe40003f06270 */
[----:B------:R-:W-:-:S04]  /*01b0*/  LEA.HI R6, R15, R15, RZ, 0x1 ;  /* 0x0000000f0f067211 */ /* 0x000fc800078f08ff */
[----:B------:R-:W-:-:S07]  /*01c0*/  SHF.R.S32.HI R6, RZ, 0x1, R6 ;  /* 0x00000001ff067819 */ /* 0x000fce0000011406 */
[----:B-1----:R-:W-:Y:S05]  /*01d0*/  @!P0 BRA `(.L_x_1) ;  /* 0x0000000000c88947 */ /* 0x002fea0003800000 */
[----:B------:R-:W-:-:S07]  /*01e0*/  IMAD.MOV.U32 R8, RZ, RZ, RZ ;  /* 0x000000ffff087224 */ /* 0x000fce00078e00ff */
.L_x_8:
[----:B------:R-:W-:Y:S01]  /*01f0*/  IMAD R7, R8, 0x80, R5 ;  /* 0x0000008008077824 */ /* 0x000fe200078e0205 */
[----:B------:R-:W-:Y:S04]  /*0200*/  BSSY.RECONVERGENT B0, `(.L_x_2) ;  /* 0x000002a000007945 */ /* 0x000fe80003800200 */
[----:B------:R-:W-:-:S13]  /*0210*/  ISETP.GE.AND P0, PT, R7, R4, PT ;  /* 0x000000040700720c */ /* 0x000fda0003f06270 */
[----:B0-----:R-:W-:Y:S05]  /*0220*/  @P0 BRA `(.L_x_3) ;  /* 0x00000000009c0947 */ /* 0x001fea0003800000 */
[----:B------:R-:W0:Y:S01]  /*0230*/  LDCU UR8, c[0x0][0x398] ;  /* 0x00007300ff0877ac */ /* 0x000e220008000800 */
[----:B------:R-:W-:Y:S02]  /*0240*/  IMAD.IADD R9, R2, 0x1, R7 ;  /* 0x0000000102097824 */ /* 0x000fe400078e0207 */
[----:B------:R-:W-:Y:S01]  /*0250*/  IMAD.MOV.U32 R12, RZ, RZ, 0x1 ;  /* 0x00000001ff0c7424 */ /* 0x000fe200078e00ff */
[----:B------:R-:W1:Y:S01]  /*0260*/  LDCU.64 UR4, c[0x0][0x390] ;  /* 0x00007200ff0477ac */ /* 0x000e620008000a00 */
[----:B0-----:R-:W-:-:S05]  /*0270*/  IMAD R9, R9, UR8, RZ ;  /* 0x0000000809097c24 */ /* 0x001fca000f8e02ff */
[----:B-1----:R-:W-:-:S04]  /*0280*/  IADD3 R13, P0, PT, R9, UR4, RZ ;  /* 0x00000004090d7c10 */ /* 0x002fc8000ff1e0ff */
[----:B------:R-:W-:-:S09]  /*0290*/  LEA.HI.X.SX32 R14, R9, UR5, 0x1, P0 ;  /* 0x00000005090e7c11 */ /* 0x000fd200080f0eff */
.L_x_7:
[----:B0-----:R-:W-:Y:S01]  /*02a0*/  IADD3 R10, P0, PT, R12, R13, RZ ;  /* 0x0000000d0c0a7210 */ /* 0x001fe20007f1e0ff */
[----:B------:R-:W0:Y:S04]  /*02b0*/  LDCU UR4, c[0x0][0x398] ;  /* 0x00007300ff0477ac */ /* 0x000e280008000800 */
[----:B------:R-:W-:-:S05]  /*02c0*/  IMAD.X R11, RZ, RZ, R14, P0 ;  /* 0x000000ffff0b7224 */ /* 0x000fca00000e060e */
[----:B------:R1:W5:Y:S01]  /*02d0*/  LDG.E.U8 R15, desc[UR6][R10.64] ;  /* 0x000000060a0f7981 */ /* 0x000362000c1e1100 */
[----:B------:R-:W-:Y:S01]  /*02e0*/  IMAD.MOV.U32 R9, RZ, RZ, R12 ;  /* 0x000000ffff097224 */ /* 0x000fe200078e000c */
[----:B------:R-:W-:Y:S01]  /*02f0*/  BSSY.RECONVERGENT B1, `(.L_x_4) ;  /* 0x0000010000017945 */ /* 0x000fe20003800200 */
[----:B------:R-:W-:-:S05]  /*0300*/  VIADD R12, R12, 0x1 ;  /* 0x000000010c0c7836 */ /* 0x000fca0000000000 */
[----:B0-----:R-:W-:-:S13]  /*0310*/  ISETP.NE.AND P0, PT, R12, UR4, PT ;  /* 0x000000040c007c0c */ /* 0x001fda000bf05270 */
.L_x_6:
[----:B------:R-:W-:-:S05]  /*0320*/  VIADD R16, R9, 0xffffffff ;  /* 0xffffffff09107836 */ /* 0x000fca0000000000 */
[----:B01----:R-:W-:-:S05]  /*0330*/  IADD3 R10, P1, PT, R16, R13, RZ ;  /* 0x0000000d100a7210 */ /* 0x003fca0007f3e0ff */
[----:B------:R-:W-:-:S05]  /*0340*/  IMAD.X R11, RZ, RZ, R14, P1 ;  /* 0x000000ffff0b7224 */ /* 0x000fca00008e060e */
[----:B------:R-:W2:Y:S02]  /*0350*/  LDG.E.U8 R17, desc[UR6][R10.64] ;  /* 0x000000060a117981 */ /* 0x000ea4000c1e1100 */
[----:B--2--5:R-:W-:-:S13]  /*0360*/  ISETP.GT.U32.AND P1, PT, R17, R15, PT ;  /* 0x0000000f1100720c */ /* 0x024fda0003f24070 */
[----:B------:R-:W-:Y:S05]  /*0370*/  @!P1 BRA `(.L_x_5) ;  /* 0x00000000001c9947 */ /* 0x000fea0003800000 */
[----:B------:R-:W-:-:S05]  /*0380*/  IADD3 R10, P1, PT, R9, R13, RZ ;  /* 0x0000000d090a7210 */ /* 0x000fca0007f3e0ff */
[----:B------:R-:W-:Y:S01]  /*0390*/  IMAD.X R11, RZ, RZ, R14, P1 ;  /* 0x000000ffff0b7224 */ /* 0x000fe200008e060e */
[----:B------:R-:W-:Y:S01]  /*03a0*/  ISETP.GT.AND P1, PT, R9, 0x1, PT ;  /* 0x000000010900780c */ /* 0x000fe20003f24270 */
[----:B------:R-:W-:-:S03]  /*03b0*/  IMAD.MOV.U32 R9, RZ, RZ, R16 ;  /* 0x000000ffff097224 */ /* 0x000fc600078e0010 */
[----:B------:R0:W-:Y:S09]  /*03c0*/  STG.E.U8 desc[UR6][R10.64], R17 ;  /* 0x000000110a007986 */ /* 0x0001f2000c101106 */
[----:B------:R-:W-:Y:S05]  /*03d0*/  @P1 BRA `(.L_x_6) ;  /* 0xfffffffc00d01947 */ /* 0x000fea000383ffff */
[----:B------:R-:W-:-:S07]  /*03e0*/  IMAD.MOV.U32 R9, RZ, RZ, RZ ;  /* 0x000000ffff097224 */ /* 0x000fce00078e00ff */
.L_x_5:
[----:B------:R-:W-:Y:S05]  /*03f0*/  BSYNC.RECONVERGENT B1 ;  /* 0x0000000000017941 */ /* 0x000fea0003800200 */
.L_x_4:
[----:B0-----:R-:W-:-:S04]  /*0400*/  IADD3 R10, P1, PT, R9, R13, RZ ;  /* 0x0000000d090a7210 */ /* 0x001fc80007f3e0ff */
[----:B------:R-:W-:-:S05]  /*0410*/  LEA.HI.X.SX32 R11, R9, R14, 0x1, P1 ;  /* 0x0000000e090b7211 */ /* 0x000fca00008f0eff */
[----:B------:R0:W-:Y:S01]  /*0420*/  STG.E.U8 desc[UR6][R10.64], R15 ;  /* 0x0000000f0a007986 */ /* 0x0001e2000c101106 */
[----:B------:R-:W-:Y:S05]  /*0430*/  @P0 BRA `(.L_x_7) ;  /* 0xfffffffc00980947 */ /* 0x000fea000383ffff */
[----:B0-----:R-:W-:-:S05]  /*0440*/  IADD3 R10, P0, PT, R6, R13, RZ ;  /* 0x0000000d060a7210 */ /* 0x001fca0007f1e0ff */
[----:B------:R-:W-:-:S06]  /*0450*/  IMAD.X R11, RZ, RZ, R14, P0 ;  /* 0x000000ffff0b7224 */ /* 0x000fcc00000e060e */
[----:B------:R-:W2:Y:S01]  /*0460*/  LDG.E.U8 R11, desc[UR6][R10.64] ;  /* 0x000000060a0b7981 */ /* 0x000ea2000c1e1100 */
[----:B------:R-:W-:-:S04]  /*0470*/  IADD3 R12, P0, PT, R7, R0, RZ ;  /* 0x00000000070c7210 */ /* 0x000fc80007f1e0ff */
[----:B------:R-:W-:-:S05]  /*0480*/  LEA.HI.X.SX32 R13, R7, R3, 0x1, P0 ;  /* 0x00000003070d7211 */ /* 0x000fca00000f0eff */
[----:B--2---:R0:W-:Y:S04]  /*0490*/  STG.E.U8 desc[UR6][R12.64], R11 ;  /* 0x0000000b0c007986 */ /* 0x0041e8000c101106 */
.L_x_3:
[----:B------:R-:W-:Y:S05]  /*04a0*/  BSYNC.RECONVERGENT B0 ;  /* 0x0000000000007941 */ /* 0x000fea0003800200 */
.L_x_2:
[----:B------:R-:W1:Y:S01]  /*04b0*/  LDCU UR4, c[0x0][0x388] ;  /* 0x00007100ff0477ac */ /* 0x000e620008000800 */
[----:B------:R-:W-:-:S05]  /*04c0*/  VIADD R8, R8, 0x1 ;  /* 0x0000000108087836 */ /* 0x000fca0000000000 */
[----:B-1----:R-:W-:-:S13]  /*04d0*/  ISETP.NE.AND P0, PT, R8, UR4, PT ;  /* 0x0000000408007c0c */ /* 0x002fda000bf05270 */
[----:B------:R-:W-:Y:S05]  /*04e0*/  @!P0 EXIT ;  /* 0x000000000000894d */ /* 0x000fea0003800000 */
[----:B------:R-:W-:Y:S05]  /*04f0*/  BRA `(.L_x_8) ;  /* 0xfffffffc003c7947 */ /* 0x000fea000383ffff */
.L_x_1:
[C---:B------:R-:W-:Y:S01]  /*0500*/  ISETP.GE.U32.AND P0, PT, R7.reuse, 0x4, PT ;  /* 0x000000040700780c */ /* 0x040fe20003f06070 */
[----:B------:R-:W-:Y:S01]  /*0510*/  IMAD.MOV.U32 R8, RZ, RZ, RZ ;  /* 0x000000ffff087224 */ /* 0x000fe200078e00ff */
[----:B------:R-:W-:-:S11]  /*0520*/  LOP3.LUT R13, R7, 0x3, RZ, 0xc0, !PT ;  /* 0x00000003070d7812 */ /* 0x000fd600078ec0ff */
[----:B------:R-:W-:Y:S05]  /*0530*/  @!P0 BRA `(.L_x_9) ;  /* 0x0000001400c48947 */ /* 0x000fea0003800000 */
[----:B------:R-:W-:-:S13]  /*0540*/  ISETP.GE.AND P1, PT, R5, R4, PT ;  /* 0x000000040500720c */ /* 0x000fda0003f26270 */
[----:B------:R-:W0:Y:S01]  /*0550*/  @!P1 LDC.64 R16, c[0x0][0x390] ;  /* 0x0000e400ff109b82 */ /* 0x000e220000000a00 */
[----:B------:R-:W-:-:S04]  /*0560*/  @!P1 IMAD.IADD R8, R2, 0x1, R5 ;  /* 0x0000000102089824 */ /* 0x000fc800078e0205 */
[----:B------:R-:W-:-:S05]  /*0570*/  @!P1 IMAD R8, R8, R15, R6 ;  /* 0x0000000f08089224 */ /* 0x000fca00078e0206 */
[----:B0-----:R-:W-:-:S04]  /*0580*/  @!P1 IADD3 R16, P0, PT, R8, R16, RZ ;  /* 0x0000001008109210 */ /* 0x001fc80007f1e0ff */
[----:B------:R-:W-:-:S05]  /*0590*/  @!P1 LEA.HI.X.SX32 R17, R8, R17, 0x1, P0 ;  /* 0x0000001108119211 */ /* 0x000fca00000f0eff */
[----:B------:R0:W2:Y:S01]  /*05a0*/  @!P1 LDG.E.U8 R21, desc[UR6][R16.64] ;  /* 0x0000000610159981 */ /* 0x0000a2000c1e1100 */
[C---:B------:R-:W-:Y:S01]  /*05b0*/  VIADD R11, R5.reuse, 0x80 ;  /* 0x00000080050b7836 */ /* 0x040fe20000000000 */
[----:B------:R-:W-:-:S04]  /*05c0*/  IADD3 R10, P2, PT, R5, R0, RZ ;  /* 0x00000000050a7210 */ /* 0x000fc80007f5e0ff */
[----:B------:R-:W-:-:S13]  /*05d0*/  ISETP.GE.AND P0, PT, R11, R4, PT ;  /* 0x000000040b00720c */ /* 0x000fda0003f06270 */
[----:B------:R-:W1:Y:S01]  /*05e0*/  @!P0 LDC.64 R8, c[0x0][0x390] ;  /* 0x0000e400ff088b82 */ /* 0x000e620000000a00 */
[----:B------:R-:W-:-:S04]  /*05f0*/  @!P0 IMAD.IADD R11, R2, 0x1, R11 ;  /* 0x00000001020b8824 */ /* 0x000fc800078e020b */
[----:B------:R-:W-:Y:S01]  /*0600*/  @!P0 IMAD R12, R11, R15, R6 ;  /* 0x0000000f0b0c8224 */ /* 0x000fe200078e0206 */
[----:B------:R-:W-:-:S04]  /*0610*/  LEA.HI.X.SX32 R11, R5, R3, 0x1, P2 ;  /* 0x00000003050b7211 */ /* 0x000fc800010f0eff */
[----:B-1----:R-:W-:-:S04]  /*0620*/  @!P0 IADD3 R18, P3, PT, R12, R8, RZ ;  /* 0x000000080c128210 */ /* 0x002fc80007f7e0ff */
[----:B------:R-:W-:Y:S01]  /*0630*/  @!P0 LEA.HI.X.SX32 R19, R12, R9, 0x1, P3 ;  /* 0x000000090c138211 */ /* 0x000fe200018f0eff */
[----:B0-----:R-:W-:Y:S01]  /*0640*/  VIADD R17, R5, 0x100 ;  /* 0x0000010005117836 */ /* 0x001fe20000000000 */
[----:B--2---:R0:W-:Y:S04]  /*0650*/  @!P1 STG.E.U8 desc[UR6][R10.64], R21 ;  /* 0x000000150a009986 */ /* 0x0041e8000c101106 */
[----:B------:R-:W2:Y:S01]  /*0660*/  @!P0 LDG.E.U8 R19, desc[UR6][R18.64] ;  /* 0x0000000612138981 */ /* 0x000ea2000c1e1100 */
[----:B------:R-:W-:-:S13]  /*0670*/  ISETP.GE.AND P1, PT, R17, R4, PT ;  /* 0x000000041100720c */ /* 0x000fda0003f26270 */
[----:B------:R-:W1:Y:S01]  /*0680*/  @!P1 LDC.64 R8, c[0x0][0x390] ;  /* 0x0000e400ff089b82 */ /* 0x000e620000000a00 */
[----:B------:R-:W-:-:S04]  /*0690*/  @!P1 IMAD.IADD R17, R2, 0x1, R17 ;  /* 0x0000000102119824 */ /* 0x000fc800078e0211 */
[----:B------:R-:W-:-:S05]  /*06a0*/  @!P1 IMAD R17, R17, R15, R6 ;  /* 0x0000000f11119224 */ /* 0x000fca00078e0206 */
[----:B-1----:R-:W-:-:S04]  /*06b0*/  @!P1 IADD3 R16, P2, PT, R17, R8, RZ ;  /* 0x0000000811109210 */ /* 0x002fc80007f5e0ff */
[----:B------:R-:W-:Y:S01]  /*06c0*/  @!P1 LEA.HI.X.SX32 R17, R17, R9, 0x1, P2 ;  /* 0x0000000911119211 */ /* 0x000fe200010f0eff */
[----:B--2---:R0:W-:Y:S05]  /*06d0*/  @!P0 STG.E.U8 desc[UR6][R10.64+0x80], R19 ;  /* 0x000080130a008986 */ /* 0x0041ea000c101106 */
[----:B------:R-:W2:Y:S01]  /*06e0*/  @!P1 LDG.E.U8 R17, desc[UR6][R16.64] ;  /* 0x0000000610119981 */ /* 0x000ea2000c1e1100 */
[----:B------:R-:W-:Y:S01]  /*06f0*/  VIADD R9, R5, 0x180 ;  /* 0x0000018005097836 */ /* 0x000fe20000000000 */
[----:B------:R-:W-:Y:S01]  /*0700*/  LOP3.LUT R8, R7, 0x7ffffffc, RZ, 0xc0, !PT ;  /* 0x7ffffffc07087812 */ /* 0x000fe200078ec0ff */
[----:B------:R-:W-:Y:S03]  /*0710*/  BSSY.RECONVERGENT B0, `(.L_x_10) ;  /* 0x000000c000007945 */ /* 0x000fe60003800200 */
[----:B------:R-:W-:Y:S01]  /*0720*/  ISETP.GE.AND P0, PT, R9, R4, PT ;  /* 0x000000040900720c */ /* 0x000fe20003f06270 */
[----:B--2---:R0:W-:Y:S01]  /*0730*/  @!P1 STG.E.U8 desc[UR6][R10.64+0x100], R17 ;  /* 0x000100110a009986 */ /* 0x0041e2000c101106 */
[----:B------:R-:W-:-:S11]  /*0740*/  ISETP.NE.AND P1, PT, R8, 0x4, PT ;  /* 0x000000040800780c */ /* 0x000fd60003f25270 */
[----:B------:R-:W-:Y:S05]  /*0750*/  @P0 BRA `(.L_x_11) ;  /* 0x00000000001c0947 */ /* 0x000fea0003800000 */
[----:B------:R-:W1:Y:S01]  /*0760*/  LDCU.64 UR4, c[0x0][0x390] ;  /* 0x00007200ff0477ac */ /* 0x000e620008000a00 */
[----:B------:R-:W-:-:S04]  /*0770*/  IMAD.IADD R9, R2, 0x1, R9 ;  /* 0x0000000102097824 */ /* 0x000fc800078e0209 */
[----:B------:R-:W-:-:S05]  /*0780*/  IMAD R9, R9, R15, R6 ;  /* 0x0000000f09097224 */ /* 0x000fca00078e0206 */
[----:B-1----:R-:W-:-:S04]  /*0790*/  IADD3 R14, P0, PT, R9, UR4, RZ ;  /* 0x00000004090e7c10 */ /* 0x002fc8000ff1e0ff */
[----:B------:R-:W-:-:S06]  /*07a0*/  LEA.HI.X.SX32 R15, R9, UR5, 0x1, P0 ;  /* 0x00000005090f7c11 */ /* 0x000fcc00080f0eff */
[----:B------:R-:W2:Y:S04]  /*07b0*/  LDG.E.U8 R15, desc[UR6][R14.64] ;  /* 0x000000060e0f7981 */ /* 0x000ea8000c1e1100 */
[----:B--2---:R1:W-:Y:S02]  /*07c0*/  STG.E.U8 desc[UR6][R10.64+0x180], R15 ;  /* 0x0001800f0a007986 */ /* 0x0043e4000c101106 */
.L_x_11:
[----:B------:R-:W-:Y:S05]  /*07d0*/  BSYNC.RECONVERGENT B0 ;  /* 0x0000000000007941 */ /* 0x000fea0003800200 */
.L_x_10:
[----:B------:R-:W-:Y:S05]  /*07e0*/  @!P1 BRA `(.L_x_9) ;  /* 0x0000001400189947 */ /* 0x000fea0003800000 */
[----:B------:R-:W-:Y:S01]  /*07f0*/  IMAD.MOV.U32 R7, RZ, RZ, 0x4 ;  /* 0x00000004ff077424 */ /* 0x000fe200078e00ff */
[----:B------:R-:W2:Y:S04]  /*0800*/  LDCU UR5, c[0x0][0x398] ;  /* 0x00007300ff0577ac */ /* 0x000ea80008000800 */
[----:B------:R-:W-:Y:S01]  /*0810*/  ISETP.GE.AND P0, PT, R7, R8, PT ;  /* 0x000000080700720c */ /* 0x000fe20003f06270 */
[----:B------:R-:W3:-:S12]  /*0820*/  LDCU.64 UR10, c[0x0][0x390] ;  /* 0x00007200ff0a77ac */ /* 0x000ed80008000a00 */
[----:B------:R-:W-:Y:S05]  /*0830*/  @P0 BRA `(.L_x_12) ;  /* 0x00000010004c0947 */ /* 0x000fea0003800000 */
[----:B------:R-:W-:Y:S01]  /*0840*/  IMAD.IADD R9, R8, 0x1, -R7 ;  /* 0x0000000108097824 */ /* 0x000fe200078e0a07 */
[----:B------:R-:W-:-:S04]  /*0850*/  PLOP3.LUT P0, PT, PT, PT, PT, 0x80, 0x8 ;  /* 0x000000000008781c */ /* 0x000fc80003f0f070 */
[----:B------:R-:W-:-:S13]  /*0860*/  ISETP.GT.AND P1, PT, R9, 0xc, PT ;  /* 0x0000000c0900780c */ /* 0x000fda0003f24270 */
[----:B------:R-:W-:Y:S05]  /*0870*/  @!P1 BRA `(.L_x_13) ;  /* 0x0000000800c09947 */ /* 0x000fea0003800000 */
[----:B------:R-:W-:Y:S01]  /*0880*/  PLOP3.LUT P0, PT, PT, PT, PT, 0x8, 0x80 ;  /* 0x000000000080781c */ /* 0x000fe20003f0e170 */
[----:B------:R-:W-:Y:S01]  /*0890*/  VIADD R12, R8, 0xfffffff4 ;  /* 0xfffffff4080c7836 */ /* 0x000fe20000000000 */
[----:B------:R-:W4:Y:S01]  /*08a0*/  LDCU UR4, c[0x0][0x398] ;  /* 0x00007300ff0477ac */ /* 0x000f220008000800 */
[----:B------:R-:W0:Y:S10]  /*08b0*/  LDCU.64 UR8, c[0x0][0x390] ;  /* 0x00007200ff0877ac */ /* 0x000e340008000a00 */
.L_x_16:
[----:B------:R-:W-:-:S05]  /*08c0*/  IMAD R9, R7, 0x80, R5 ;  /* 0x0000008007097824 */ /* 0x000fca00078e0205 */
[----:B------:R-:W-:-:S13]  /*08d0*/  ISETP.GE.AND P2, PT, R9, R4, PT ;  /* 0x000000040900720c */ /* 0x000fda0003f46270 */
[----:B------:R-:W5:Y:S01]  /*08e0*/  @!P2 LDC R14, c[0x0][0x398] ;  /* 0x0000e600ff0eab82 */ /* 0x000f620000000800 */
[----:B01----:R-:W-:-:S07]  /*08f0*/  @!P2 IMAD.IADD R15, R2, 0x1, R9 ;  /* 0x00000001020fa824 */ /* 0x003fce00078e0209 */
[----:B0-----:R-:W0:Y:S01]  /*0900*/  @!P2 LDC.64 R10, c[0x0][0x390] ;  /* 0x0000e400ff0aab82 */ /* 0x001e220000000a00 */
[----:B-----5:R-:W-:-:S05]  /*0910*/  @!P2 IMAD R15, R15, R14, R6 ;  /* 0x0000000e0f0fa224 */ /* 0x020fca00078e0206 */
[----:B0-----:R-:W-:-:S04]  /*0920*/  @!P2 IADD3 R16, P1, PT, R15, R10, RZ ;  /* 0x0000000a0f10a210 */ /* 0x001fc80007f3e0ff */
[----:B------:R-:W-:-:S05]  /*0930*/  @!P2 LEA.HI.X.SX32 R17, R15, R11, 0x1, P1 ;  /* 0x0000000b0f11a211 */ /* 0x000fca00008f0eff */
[----:B------:R-:W5:Y:S01]  /*0940*/  @!P2 LDG.E.U8 R19, desc[UR6][R16.64] ;  /* 0x000000061013a981 */ /* 0x000f62000c1e1100 */
[C---:B------:R-:W-:Y:S01]  /*0950*/  VIADD R15, R9.reuse, 0x80 ;  /* 0x00000080090f7836 */ /* 0x040fe20000000000 */
[----:B------:R-:W-:-:S04]  /*0960*/  IADD3 R14, P3, PT, R9, R0, RZ ;  /* 0x00000000090e7210 */ /* 0x000fc80007f7e0ff */
[----:B------:R-:W-:-:S13]  /*0970*/  ISETP.GE.AND P1, PT, R15, R4, PT ;  /* 0x000000040f00720c */ /* 0x000fda0003f26270 */
[----:B------:R-:W0:Y:S01]  /*0980*/  @!P1 LDC R18, c[0x0][0x398] ;  /* 0x0000e600ff129b82 */ /* 0x000e220000000800 */
[----:B------:R-:W-:-:S07]  /*0990*/  @!P1 IMAD.IADD R15, R2, 0x1, R15 ;  /* 0x00000001020f9824 */ /* 0x000fce00078e020f */
[----:B------:R-:W1:Y:S01]  /*09a0*/  @!P1 LDC.64 R10, c[0x0][0x390] ;  /* 0x0000e400ff0a9b82 */ /* 0x000e620000000a00 */
[----:B0-----:R-:W-:Y:S01]  /*09b0*/  @!P1 IMAD R18, R15, R18, R6 ;  /* 0x000000120f129224 */ /* 0x001fe200078e0206 */
[----:B------:R-:W-:-:S04]  /*09c0*/  LEA.HI.X.SX32 R15, R9, R3, 0x1, P3 ;  /* 0x00000003090f7211 */ /* 0x000fc800018f0eff */
[----:B-1----:R-:W-:-:S04]  /*09d0*/  @!P1 IADD3 R10, P4, PT, R18, R10, RZ ;  /* 0x0000000a120a9210 */ /* 0x002fc80007f9e0ff */
[----:B------:R-:W-:Y:S01]  /*09e0*/  @!P1 LEA.HI.X.SX32 R11, R18, R11, 0x1, P4 ;  /* 0x0000000b120b9211 */ /* 0x000fe200020f0eff */
[----:B-----5:R0:W-:Y:S04]  /*09f0*/  @!P2 STG.E.U8 desc[UR6][R14.64], R19 ;  /* 0x000000130e00a986 */ /* 0x0201e8000c101106 */
[----:B------:R-:W5:Y:S01]  /*0a00*/  @!P1 LDG.E.U8 R21, desc[UR6][R10.64] ;  /* 0x000000060a159981 */ /* 0x000f62000c1e1100 */
[----:B------:R-:W-:-:S05]  /*0a10*/  VIADD R23, R9, 0x100 ;  /* 0x0000010009177836 */ /* 0x000fca0000000000 */
[----:B------:R-:W-:-:S13]  /*0a20*/  ISETP.GE.AND P2, PT, R23, R4, PT ;  /* 0x000000041700720c */ /* 0x000fda0003f46270 */
[----:B------:R-:W1:Y:S01]  /*0a30*/  @!P2 LDC R18, c[0x0][0x398] ;  /* 0x0000e600ff12ab82 */ /* 0x000e620000000800 */
[----:B------:R-:W-:-:S07]  /*0a40*/  @!P2 IMAD.IADD R23, R2, 0x1, R23 ;  /* 0x000000010217a824 */ /* 0x000fce00078e0217 */
[----:B------:R-:W2:Y:S01]  /*0a50*/  @!P2 LDC.64 R16, c[0x0][0x390] ;  /* 0x0000e400ff10ab82 */ /* 0x000ea20000000a00 */
[----:B-1----:R-:W-:-:S05]  /*0a60*/  @!P2 IMAD R23, R23, R18, R6 ;  /* 0x000000121717a224 */ /* 0x002fca00078e0206 */
[----:B--2---:R-:W-:-:S04]  /*0a70*/  @!P2 IADD3 R16, P3, PT, R23, R16, RZ ;  /* 0x000000101710a210 */ /* 0x004fc80007f7e0ff */
[----:B------:R-:W-:Y:S01]  /*0a80*/  @!P2 LEA.HI.X.SX32 R17, R23, R17, 0x1, P3 ;  /* 0x000000111711a211 */ /* 0x000fe200018f0eff */
[----:B-----5:R1:W-:Y:S04]  /*0a90*/  @!P1 STG.E.U8 desc[UR6][R14.64+0x80], R21 ;  /* 0x000080150e009986 */ /* 0x0203e8000c101106 */
[----:B------:R-:W2:Y:S01]  /*0aa0*/  @!P2 LDG.E.U8 R23, desc[UR6][R16.64] ;  /* 0x000000061017a981 */ /* 0x000ea2000c1e1100 */
[----:B0-----:R-:W-:-:S05]  /*0ab0*/  VIADD R19, R9, 0x180 ;  /* 0x0000018009137836 */ /* 0x001fca0000000000 */
[----:B------:R-:W-:-:S13]  /*0ac0*/  ISETP.GE.AND P3, PT, R19, R4, PT ;  /* 0x000000041300720c */ /* 0x000fda0003f66270 */
[----:B------:R-:W0:Y:S01]  /*0ad0*/  @!P3 LDC R18, c[0x0][0x398] ;  /* 0x0000e600ff12bb82 */ /* 0x000e220000000800 */
[----:B------:R-:W-:-:S07]  /*0ae0*/  @!P3 IMAD.IADD R19, R2, 0x1, R19 ;  /* 0x000000010213b824 */ /* 0x000fce00078e0213 */
[----:B------:R-:W5:Y:S01]  /*0af0*/  @!P3 LDC.64 R10, c[0x0][0x390] ;  /* 0x0000e400ff0abb82 */ /* 0x000f620000000a00 */
[----:B0-----:R-:W-:-:S05]  /*0b00*/  @!P3 IMAD R19, R19, R18, R6 ;  /* 0x000000121313b224 */ /* 0x001fca00078e0206 */
[----:B-----5:R-:W-:-:S04]  /*0b10*/  @!P3 IADD3 R18, P1, PT, R19, R10, RZ ;  /* 0x0000000a1312b210 */ /* 0x020fc80007f3e0ff */
[----:B------:R-:W-:Y:S01]  /*0b20*/  @!P3 LEA.HI.X.SX32 R19, R19, R11, 0x1, P1 ;  /* 0x0000000b1313b211 */ /* 0x000fe200008f0eff */
[----:B--2---:R0:W-:Y:S04]  /*0b30*/  @!P2 STG.E.U8 desc[UR6][R14.64+0x100], R23 ;  /* 0x000100170e00a986 */ /* 0x0041e8000c101106 */
[----:B------:R-:W2:Y:S01]  /*0b40*/  @!P3 LDG.E.U8 R25, desc[UR6][R18.64] ;  /* 0x000000061219b981 */ /* 0x000ea2000c1e1100 */
[----:B-1----:R-:W-:-:S05]  /*0b50*/  VIADD R21, R9, 0x200 ;  /* 0x0000020009157836 */ /* 0x002fca0000000000 */
[----:B------:R-:W-:-:S13]  /*0b60*/  ISETP.GE.AND P1, PT, R21, R4, PT ;  /* 0x000000041500720c */ /* 0x000fda0003f26270 */
[----:B------:R-:W1:Y:S01]  /*0b70*/  @!P1 LDC R16, c[0x0][0x398] ;  /* 0x0000e600ff109b82 */ /* 0x000e620000000800 */
[----:B------:R-:W-:-:S07]  /*0b80*/  @!P1 IMAD.IADD R17, R2, 0x1, R21 ;  /* 0x0000000102119824 */ /* 0x000fce00078e0215 */
[----:B------:R-:W5:Y:S01]  /*0b90*/  @!P1 LDC.64 R10, c[0x0][0x390] ;  /* 0x0000e400ff0a9b82 */ /* 0x000f620000000a00 */
[----:B-1----:R-:W-:-:S05]  /*0ba0*/  @!P1 IMAD R17, R17, R16, R6 ;  /* 0x0000001011119224 */ /* 0x002fca00078e0206 */
[----:B-----5:R-:W-:-:S04]  /*0bb0*/  @!P1 IADD3 R16, P2, PT, R17, R10, RZ ;  /* 0x0000000a11109210 */ /* 0x020fc80007f5e0ff */
[----:B------:R-:W-:Y:S01]  /*0bc0*/  @!P1 LEA.HI.X.SX32 R17, R17, R11, 0x1, P2 ;  /* 0x0000000b11119211 */ /* 0x000fe200010f0eff */
[----:B--2---:R1:W-:Y:S05]  /*0bd0*/  @!P3 STG.E.U8 desc[UR6][R14.64+0x180], R25 ;  /* 0x000180190e00b986 */ /* 0x0043ea000c101106 */
[----:B------:R-:W2:Y:S01]  /*0be0*/  @!P1 LDG.E.U8 R17, desc[UR6][R16.64] ;  /* 0x0000000610119981 */ /* 0x000ea2000c1e1100 */
[----:B------:R-:W-:Y:S01]  /*0bf0*/  VIADD R11, R9, 0x280 ;  /* 0x00000280090b7836 */ /* 0x000fe20000000000 */
[----:B------:R-:W-:-:S04]  /*0c00*/  IADD3 R10, P3, PT, R21, R0, RZ ;  /* 0x00000000150a7210 */ /* 0x000fc80007f7e0ff */
[----:B------:R-:W-:-:S13]  /*0c10*/  ISETP.GE.AND P2, PT, R11, R4, PT ;  /* 0x000000040b00720c */ /* 0x000fda0003f46270 */
[----:B------:R-:W5:Y:S01]  /*0c20*/  @!P2 LDC R20, c[0x0][0x398] ;  /* 0x0000e600ff14ab82 */ /* 0x000f620000000800 */
[----:B------:R-:W-:-:S07]  /*0c30*/  @!P2 IMAD.IADD R11, R2, 0x1, R11 ;  /* 0x00000001020ba824 */ /* 0x000fce00078e020b */
[----:B------:R-:W3:Y:S01]  /*0c40*/  @!P2 LDC.64 R18, c[0x0][0x390] ;  /* 0x0000e400ff12ab82 */ /* 0x000ee20000000a00 */
[----:B-----5:R-:W-:Y:S01]  /*0c50*/  @!P2 IMAD R20, R11, R20, R6 ;  /* 0x000000140b14a224 */ /* 0x020fe200078e0206 */
[----:B------:R-:W-:-:S04]  /*0c60*/  LEA.HI.X.SX32 R11, R21, R3, 0x1, P3 ;  /* 0x00000003150b7211 */ /* 0x000fc800018f0eff */
[----:B---3--:R-:W-:-:S04]  /*0c70*/  @!P2 IADD3 R18, P4, PT, R20, R18, RZ ;  /* 0x000000121412a210 */ /* 0x008fc80007f9e0ff */
[----:B------:R-:W-:Y:S01]  /*0c80*/  @!P2 LEA.HI.X.SX32 R19, R20, R19, 0x1, P4 ;  /* 0x000000131413a211 */ /* 0x000fe200020f0eff */
[----:B--2---:R2:W-:Y:S04]  /*0c90*/  @!P1 STG.E.U8 desc[UR6][R10.64], R17 ;  /* 0x000000110a009986 */ /* 0x0045e8000c101106 */
[----:B------:R-:W3:Y:S01]  /*0ca0*/  @!P2 LDG.E.U8 R21, desc[UR6][R18.64] ;  /* 0x000000061215a981 */ /* 0x000ee2000c1e1100 */
[----:B0-----:R-:W-:-:S05]  /*0cb0*/  VIADD R23, R9, 0x300 ;  /* 0x0000030009177836 */ /* 0x001fca0000000000 */
[----:B------:R-:W-:-:S13]  /*0cc0*/  ISETP.GE.AND P1, PT, R23, R4, PT ;  /* 0x000000041700720c */ /* 0x000fda0003f26270 */
[----:B------:R-:W0:Y:S01]  /*0cd0*/  @!P1 LDC R16, c[0x0][0x398] ;  /* 0x0000e600ff109b82 */ /* 0x000e220000000800 */
[----:B------:R-:W-:-:S07]  /*0ce0*/  @!P1 IMAD.IADD R23, R2, 0x1, R23 ;  /* 0x0000000102179824 */ /* 0x000fce00078e0217 */
[----:B-1----:R-:W1:Y:S01]  /*0cf0*/  @!P1 LDC.64 R14, c[0x0][0x390] ;  /* 0x0000e400ff0e9b82 */ /* 0x002e620000000a00 */
[----:B0-----:R-:W-:-:S05]  /*0d00*/  @!P1 IMAD R23, R23, R16, R6 ;  /* 0x0000001017179224 */ /* 0x001fca00078e0206 */
[----:B-1----:R-:W-:-:S04]  /*0d10*/  @!P1 IADD3 R14, P3, PT, R23, R14, RZ ;  /* 0x0000000e170e9210 */ /* 0x002fc80007f7e0ff */
[----:B------:R-:W-:Y:S01]  /*0d20*/  @!P1 LEA.HI.X.SX32 R15, R23, R15, 0x1, P3 ;  /* 0x0000000f170f9211 */ /* 0x000fe200018f0eff */
[----:B---3--:R0:W-:Y:S04]  /*0d30*/  @!P2 STG.E.U8 desc[UR6][R10.64+0x80], R21 ;  /* 0x000080150a00a986 */ /* 0x0081e8000c101106 */
[----:B------:R-:W3:Y:S01]  /*0d40*/  @!P1 LDG.E.U8 R23, desc[UR6][R14.64] ;  /* 0x000000060e179981 */ /* 0x000ee2000c1e1100 */
[----:B------:R-:W-:-:S05]  /*0d50*/  VIADD R19, R9, 0x380 ;  /* 0x0000038009137836 */ /* 0x000fca0000000000 */
[----:B------:R-:W-:-:S13]  /*0d60*/  ISETP.GE.AND P2, PT, R19, R4, PT ;  /* 0x000000041300720c */ /* 0x000fda0003f46270 */
[----:B------:R-:W1:Y:S01]  /*0d70*/  @!P2 LDC R18, c[0x0][0x398] ;  /* 0x0000e600ff12ab82 */ /* 0x000e620000000800 */
[----:B------:R-:W-:-:S07]  /*0d80*/  @!P2 IMAD.IADD R19, R2, 0x1, R19 ;  /* 0x000000010213a824 */ /* 0x000fce00078e0213 */
[----:B--2---:R-:W2:Y:S01]  /*0d90*/  @!P2 LDC.64 R16, c[0x0][0x390] ;  /* 0x0000e400ff10ab82 */ /* 0x004ea20000000a00 */
[----:B-1----:R-:W-:-:S05]  /*0da0*/  @!P2 IMAD R19, R19, R18, R6 ;  /* 0x000000121313a224 */ /* 0x002fca00078e0206 */
[----:B--2---:R-:W-:-:S04]  /*0db0*/  @!P2 IADD3 R18, P3, PT, R19, R16, RZ ;  /* 0x000000101312a210 */ /* 0x004fc80007f7e0ff */
[----:B------:R-:W-:Y:S01]  /*0dc0*/  @!P2 LEA.HI.X.SX32 R19, R19, R17, 0x1, P3 ;  /* 0x000000111313a211 */ /* 0x000fe200018f0eff */
[----:B---3--:R1:W-:Y:S04]  /*0dd0*/  @!P1 STG.E.U8 desc[UR6][R10.64+0x100], R23 ;  /* 0x000100170a009986 */ /* 0x0083e8000c101106 */
[----:B------:R-:W2:Y:S01]  /*0de0*/  @!P2 LDG.E.U8 R25, desc[UR6][R18.64] ;  /* 0x000000061219a981 */ /* 0x000ea2000c1e1100 */
[----:B0-----:R-:W-:-:S05]  /*0df0*/  VIADD R21, R9, 0x400 ;  /* 0x0000040009157836 */ /* 0x001fca0000000000 */
[----:B------:R-:W-:-:S13]  /*0e00*/  ISETP.GE.AND P1, PT, R21, R4, PT ;  /* 0x000000041500720c */ /* 0x000fda0003f26270 */
[----:B------:R-:W0:Y:S01]  /*0e10*/  @!P1 LDC R16, c[0x0][0x398] ;  /* 0x0000e600ff109b82 */ /* 0x000e220000000800 */
[----:B------:R-:W-:-:S07]  /*0e20*/  @!P1 IMAD.IADD R17, R2, 0x1, R21 ;  /* 0x0000000102119824 */ /* 0x000fce00078e0215 */
[----:B------:R-:W3:Y:S01]  /*0e30*/  @!P1 LDC.64 R14, c[0x0][0x390] ;  /* 0x0000e400ff0e9b82 */ /* 0x000ee20000000a00 */
[----:B0-----:R-:W-:-:S05]  /*0e40*/  @!P1 IMAD R17, R17, R16, R6 ;  /* 0x0000001011119224 */ /* 0x001fca00078e0206 */
[----:B---3--:R-:W-:-:S04]  /*0e50*/  @!P1 IADD3 R16, P3, PT, R17, R14, RZ ;  /* 0x0000000e11109210 */ /* 0x008fc80007f7e0ff */
[----:B------:R-:W-:Y:S01]  /*0e60*/  @!P1 LEA.HI.X.SX32 R17, R17, R15, 0x1, P3 ;  /* 0x0000000f11119211 */ /* 0x000fe200018f0eff */
[----:B--2---:R0:W-:Y:S05]  /*0e70*/  @!P2 STG.E.U8 desc[UR6][R10.64+0x180], R25 ;  /* 0x000180190a00a986 */ /* 0x0041ea000c101106 */
[----:B------:R-:W2:Y:S01]  /*0e80*/  @!P1 LDG.E.U8 R17, desc[UR6][R16.64] ;  /* 0x0000000610119981 */ /* 0x000ea2000c1e1100 */
[----:B------:R-:W-:Y:S01]  /*0e90*/  VIADD R15, R9, 0x480 ;  /* 0x00000480090f7836 */ /* 0x000fe20000000000 */
[----:B------:R-:W-:-:S04]  /*0ea0*/  IADD3 R14, P3, PT, R21, R0, RZ ;  /* 0x00000000150e7210 */ /* 0x000fc80007f7e0ff */
[----:B------:R-:W-:-:S13]  /*0eb0*/  ISETP.GE.AND P2, PT, R15, R4, PT ;  /* 0x000000040f00720c */ /* 0x000fda0003f46270 */
[----:B------:R-:W3:Y:S01]  /*0ec0*/  @!P2 LDC R20, c[0x0][0x398] ;  /* 0x0000e600ff14ab82 */ /* 0x000ee20000000800 */
[----:B------:R-:W-:-:S07]  /*0ed0*/  @!P2 IMAD.IADD R15, R2, 0x1, R15 ;  /* 0x00000001020fa824 */ /* 0x000fce00078e020f */
[----:B------:R-:W5:Y:S01]  /*0ee0*/  @!P2 LDC.64 R18, c[0x0][0x390] ;  /* 0x0000e400ff12ab82 */ /* 0x000f620000000a00 */
[----:B---3--:R-:W-:Y:S01]  /*0ef0*/  @!P2 IMAD R20, R15, R20, R6 ;  /* 0x000000140f14a224 */ /* 0x008fe200078e0206 */
[----:B------:R-:W-:-:S04]  /*0f00*/  LEA.HI.X.SX32 R15, R21, R3, 0x1, P3 ;  /* 0x00000003150f7211 */ /* 0x000fc800018f0eff */
[----:B-----5:R-:W-:-:S04]  /*0f10*/  @!P2 IADD3 R18, P4, PT, R20, R18, RZ ;  /* 0x000000121412a210 */ /* 0x020fc80007f9e0ff */
[----:B------:R-:W-:Y:S01]  /*0f20*/  @!P2 LEA.HI.X.SX32 R19, R20, R19, 0x1, P4 ;  /* 0x000000131413a211 */ /* 0x000fe200020f0eff */
[----:B--2---:R2:W-:Y:S04]  /*0f30*/  @!P1 STG.E.U8 desc[UR6][R14.64], R17 ;  /* 0x000000110e009986 */ /* 0x0045e8000c101106 */
[----:B------:R-:W3:Y:S01]  /*0f40*/  @!P2 LDG.E.U8 R21, desc[UR6][R18.64] ;  /* 0x000000061215a981 */ /* 0x000ee2000c1e1100 */
[----:B-1----:R-:W-:-:S05]  /*0f50*/  VIADD R23, R9, 0x500 ;  /* 0x0000050009177836 */ /* 0x002fca0000000000 */
[----:B------:R-:W-:-:S13]  /*0f60*/  ISETP.GE.AND P1, PT, R23, R4, PT ;  /* 0x000000041700720c */ /* 0x000fda0003f26270 */
[----:B------:R-:W1:Y:S01]  /*0f70*/  @!P1 LDC R16, c[0x0][0x398] ;  /* 0x0000e600ff109b82 */ /* 0x000e620000000800 */
[----:B------:R-:W-:-:S07]  /*0f80*/  @!P1 IMAD.IADD R23, R2, 0x1, R23 ;  /* 0x0000000102179824 */ /* 0x000fce00078e0217 */
[----:B0-----:R-:W0:Y:S01]  /*0f90*/  @!P1 LDC.64 R10, c[0x0][0x390] ;  /* 0x0000e400ff0a9b82 */ /* 0x001e220000000a00 */
[----:B-1----:R-:W-:-:S05]  /*0fa0*/  @!P1 IMAD R23, R23, R16, R6 ;  /* 0x0000001017179224 */ /* 0x002fca00078e0206 */
[----:B0-----:R-:W-:-:S04]  /*0fb0*/  @!P1 IADD3 R10, P3, PT, R23, R10, RZ ;  /* 0x0000000a170a9210 */ /* 0x001fc80007f7e0ff */
        /* <DEDUP_REMOVED lines=11> */
[----:B---3--:R-:W-:Y:S04]  /*1070*/  @!P1 STG.E.U8 desc[UR6][R14.64+0x100], R23 ;  /* 0x000100170e009986 */ /* 0x008fe8000c101106 */
[----:B------:R-:W2:Y:S01]  /*1080*/  @!P2 LDG.E.U8 R25, desc[UR6][R18.64] ;  /* 0x000000061219a981 */ /* 0x000ea2000c1e1100 */
[----:B0-----:R-:W-:-:S05]  /*1090*/  VIADD R21, R9, 0x600 ;  /* 0x0000060009157836 */ /* 0x001fca0000000000 */
[----:B------:R-:W-:-:S13]  /*10a0*/  ISETP.GE.AND P1, PT, R21, R4, PT ;  /* 0x000000041500720c */ /* 0x000fda0003f26270 */
[----:B------:R-:W0:Y:S01]  /*10b0*/  @!P1 LDC R16, c[0x0][0x398] ;  /* 0x0000e600ff109b82 */ /* 0x000e220000000800 */
[----:B------:R-:W-:-:S07]  /*10c0*/  @!P1 IMAD.IADD R17, R2, 0x1, R21 ;  /* 0x0000000102119824 */ /* 0x000fce00078e0215 */
[----:B------:R-:W1:Y:S01]  /*10d0*/  @!P1 LDC.64 R10, c[0x0][0x390] ;  /* 0x0000e400ff0a9b82 */ /* 0x000e620000000a00 */
[----:B0-----:R-:W-:-:S05]  /*10e0*/  @!P1 IMAD R17, R17, R16, R6 ;  /* 0x0000001011119224 */ /* 0x001fca00078e0206 */
[----:B-1----:R-:W-:-:S04]  /*10f0*/  @!P1 IADD3 R16, P3, PT, R17, R10, RZ ;  /* 0x0000000a11109210 */ /* 0x002fc80007f7e0ff */
[----:B------:R-:W-:Y:S01]  /*1100*/  @!P1 LEA.HI.X.SX32 R17, R17, R11, 0x1, P3 ;  /* 0x0000000b11119211 */ /* 0x000fe200018f0eff */
[----:B--2---:R0:W-:Y:S05]  /*1110*/  @!P2 STG.E.U8 desc[UR6][R14.64+0x180], R25 ;  /* 0x000180190e00a986 */ /* 0x0041ea000c101106 */
[----:B------:R-:W2:Y:S01]  /*1120*/  @!P1 LDG.E.U8 R17, desc[UR6][R16.64] ;  /* 0x0000000610119981 */ /* 0x000ea2000c1e1100 */
[----:B------:R-:W-:Y:S01]  /*1130*/  VIADD R11, R9, 0x680 ;  /* 0x00000680090b7836 */ /* 0x000fe20000000000 */
[----:B------:R-:W-:-:S04]  /*1140*/  IADD3 R10, P3, PT, R21, R0, RZ ;  /* 0x00000000150a7210 */ /* 0x000fc80007f7e0ff */
[----:B------:R-:W-:-:S13]  /*1150*/  ISETP.GE.AND P2, PT, R11, R4, PT ;  /* 0x000000040b00720c */ /* 0x000fda0003f46270 */
[----:B------:R-:W1:Y:S01]  /*1160*/  @!P2 LDC R20, c[0x0][0x398] ;  /* 0x0000e600ff14ab82 */ /* 0x000e620000000800 */
[----:B------:R-:W-:-:S07]  /*1170*/  @!P2 IMAD.IADD R11, R2, 0x1, R11 ;  /* 0x00000001020ba824 */ /* 0x000fce00078e020b */
[----:B------:R-:W3:Y:S01]  /*1180*/  @!P2 LDC.64 R18, c[0x0][0x390] ;  /* 0x0000e400ff12ab82 */ /* 0x000ee20000000a00 */
[----:B-1----:R-:W-:Y:S01]  /*1190*/  @!P2 IMAD R20, R11, R20, R6 ;  /* 0x000000140b14a224 */ /* 0x002fe200078e0206 */
[----:B------:R-:W-:-:S04]  /*11a0*/  LEA.HI.X.SX32 R11, R21, R3, 0x1, P3 ;  /* 0x00000003150b7211 */ /* 0x000fc800018f0eff */
[----:B---3--:R-:W-:-:S04]  /*11b0*/  @!P2 IADD3 R18, P4, PT, R20, R18, RZ ;  /* 0x000000121412a210 */ /* 0x008fc80007f9e0ff */
[----:B------:R-:W-:Y:S01]  /*11c0*/  @!P2 LEA.HI.X.SX32 R19, R20, R19, 0x1, P4 ;  /* 0x000000131413a211 */ /* 0x000fe200020f0eff */
[----:B--2---:R1:W-:Y:S05]  /*11d0*/  @!P1 STG.E.U8 desc[UR6][R10.64], R17 ;  /* 0x000000110a009986 */ /* 0x0043ea000c101106 */
[----:B------:R-:W2:Y:S01]  /*11e0*/  @!P2 LDG.E.U8 R19, desc[UR6][R18.64] ;  /* 0x000000061213a981 */ /* 0x000ea2000c1e1100 */
[----:B------:R-:W-:-:S05]  /*11f0*/  VIADD R21, R9, 0x700 ;  /* 0x0000070009157836 */ /* 0x000fca0000000000 */
[----:B------:R-:W-:-:S13]  /*1200*/  ISETP.GE.AND P1, PT, R21, R4, PT ;  /* 0x000000041500720c */ /* 0x000fda0003f26270 */
[----:B------:R-:W3:Y:S01]  /*1210*/  @!P1 LDC R16, c[0x0][0x398] ;  /* 0x0000e600ff109b82 */ /* 0x000ee20000000800 */
[----:B------:R-:W-:-:S07]  /*1220*/  @!P1 IMAD.IADD R21, R2, 0x1, R21 ;  /* 0x0000000102159824 */ /* 0x000fce00078e0215 */
[----:B0-----:R-:W0:Y:S01]  /*1230*/  @!P1 LDC.64 R14, c[0x0][0x390] ;  /* 0x0000e400ff0e9b82 */ /* 0x001e220000000a00 */
[----:B---3--:R-:W-:-:S05]  /*1240*/  @!P1 IMAD R21, R21, R16, R6 ;  /* 0x0000001015159224 */ /* 0x008fca00078e0206 */
[----:B0-----:R-:W-:-:S04]  /*1250*/  @!P1 IADD3 R14, P3, PT, R21, R14, RZ ;  /* 0x0000000e150e9210 */ /* 0x001fc80007f7e0ff */
[----:B------:R-:W-:Y:S01]  /*1260*/  @!P1 LEA.HI.X.SX32 R15, R21, R15, 0x1, P3 ;  /* 0x0000000f150f9211 */ /* 0x000fe200018f0eff */
[----:B--2---:R1:W-:Y:S05]  /*1270*/  @!P2 STG.E.U8 desc[UR6][R10.64+0x80], R19 ;  /* 0x000080130a00a986 */ /* 0x0043ea000c101106 */
[----:B------:R-:W2:Y:S01]  /*1280*/  @!P1 LDG.E.U8 R15, desc[UR6][R14.64] ;  /* 0x000000060e0f9981 */ /* 0x000ea2000c1e1100 */
[----:B------:R-:W-:Y:S01]  /*1290*/  VIADD R9, R9, 0x780 ;  /* 0x0000078009097836 */ /* 0x000fe20000000000 */
[----:B------:R-:W-:Y:S01]  /*12a0*/  BSSY.RECONVERGENT B0, `(.L_x_14) ;  /* 0x000000c000007945 */ /* 0x000fe20003800200 */
[----:B------:R-:W-:-:S05]  /*12b0*/  VIADD R7, R7, 0x10 ;  /* 0x0000001007077836 */ /* 0x000fca0000000000 */
[----:B------:R-:W-:Y:S01]  /*12c0*/  ISETP.GE.AND P2, PT, R7, R12, PT ;  /* 0x0000000c0700720c */ /* 0x000fe20003f46270 */
[----:B--2---:R1:W-:Y:S01]  /*12d0*/  @!P1 STG.E.U8 desc[UR6][R10.64+0x100], R15 ;  /* 0x0001000f0a009986 */ /* 0x0043e2000c101106 */
[----:B------:R-:W-:-:S13]  /*12e0*/  ISETP.GE.AND P1, PT, R9, R4, PT ;  /* 0x000000040900720c */ /* 0x000fda0003f26270 */
[----:B-1----:R-:W-:Y:S05]  /*12f0*/  @P1 BRA `(.L_x_15) ;  /* 0x0000000000181947 */ /* 0x002fea0003800000 */
[----:B------:R-:W-:-:S04]  /*1300*/  IMAD.IADD R9, R2, 0x1, R9 ;  /* 0x0000000102097824 */ /* 0x000fc800078e0209 */
[----:B----4-:R-:W-:-:S05]  /*1310*/  IMAD R9, R9, UR4, R6 ;  /* 0x0000000409097c24 */ /* 0x010fca000f8e0206 */
[----:B------:R-:W-:-:S04]  /*1320*/  IADD3 R14, P1, PT, R9, UR8, RZ ;  /* 0x00000008090e7c10 */ /* 0x000fc8000ff3e0ff */
[----:B------:R-:W-:-:S06]  /*1330*/  LEA.HI.X.SX32 R15, R9, UR9, 0x1, P1 ;  /* 0x00000009090f7c11 */ /* 0x000fcc00088f0eff */
[----:B------:R-:W2:Y:S04]  /*1340*/  LDG.E.U8 R15, desc[UR6][R14.64] ;  /* 0x000000060e0f7981 */ /* 0x000ea8000c1e1100 */
[----:B--2---:R0:W-:Y:S02]  /*1350*/  STG.E.U8 desc[UR6][R10.64+0x180], R15 ;  /* 0x0001800f0a007986 */ /* 0x0041e4000c101106 */
.L_x_15:
[----:B----4-:R-:W-:Y:S05]  /*1360*/  BSYNC.RECONVERGENT B0 ;  /* 0x0000000000007941 */ /* 0x010fea0003800200 */
.L_x_14:
[----:B------:R-:W-:Y:S05]  /*1370*/  @!P2 BRA `(.L_x_16) ;  /* 0xfffffff40050a947 */ /* 0x000fea000383ffff */
.L_x_13:
[----:B------:R-:W-:-:S05]  /*1380*/  IMAD.IADD R9, R8, 0x1, -R7 ;  /* 0x0000000108097824 */ /* 0x000fca00078e0a07 */
[----:B------:R-:W-:-:S13]  /*1390*/  ISETP.GT.AND P1, PT, R9, 0x4, PT ;  /* 0x000000040900780c */ /* 0x000fda0003f24270 */
[----:B------:R-:W-:Y:S05]  /*13a0*/  @!P1 BRA `(.L_x_17) ;  /* 0x0000000400689947 */ /* 0x000fea0003800000 */
[----:B------:R-:W-:-:S05]  /*13b0*/  IMAD R9, R7, 0x80, R5 ;  /* 0x0000008007097824 */ /* 0x000fca00078e0205 */
[----:B------:R-:W-:-:S13]  /*13c0*/  ISETP.GE.AND P1, PT, R9, R4, PT ;  /* 0x000000040900720c */ /* 0x000fda0003f26270 */
[----:B------:R-:W4:Y:S01]  /*13d0*/  @!P1 LDC R12, c[0x0][0x398] ;  /* 0x0000e600ff0c9b82 */ /* 0x000f220000000800 */
[----:B01----:R-:W-:-:S07]  /*13e0*/  @!P1 IMAD.IADD R15, R2, 0x1, R9 ;  /* 0x00000001020f9824 */ /* 0x003fce00078e0209 */
[----:B------:R-:W0:Y:S01]  /*13f0*/  @!P1 LDC.64 R10, c[0x0][0x390] ;  /* 0x0000e400ff0a9b82 */ /* 0x000e220000000a00 */
[----:B----4-:R-:W-:-:S05]  /*1400*/  @!P1 IMAD R15, R15, R12, R6 ;  /* 0x0000000c0f0f9224 */ /* 0x010fca00078e0206 */
[----:B0-----:R-:W-:-:S04]  /*1410*/  @!P1 IADD3 R16, P0, PT, R15, R10, RZ ;  /* 0x0000000a0f109210 */ /* 0x001fc80007f1e0ff */
[----:B------:R-:W-:-:S05]  /*1420*/  @!P1 LEA.HI.X.SX32 R17, R15, R11, 0x1, P0 ;  /* 0x0000000b0f119211 */ /* 0x000fca00000f0eff */
[----:B------:R-:W4:Y:S01]  /*1430*/  @!P1 LDG.E.U8 R19, desc[UR6][R16.64] ;  /* 0x0000000610139981 */ /* 0x000f22000c1e1100 */
        /* <DEDUP_REMOVED lines=10> */
[----:B----4-:R0:W-:Y:S04]  /*14e0*/  @!P1 STG.E.U8 desc[UR6][R10.64], R19 ;  /* 0x000000130a009986 */ /* 0x0101e8000c101106 */
[----:B------:R-:W4:Y:S01]  /*14f0*/  @!P0 LDG.E.U8 R21, desc[UR6][R14.64] ;  /* 0x000000060e158981 */ /* 0x000f22000c1e1100 */
[----:B------:R-:W-:-:S05]  /*1500*/  VIADD R23, R9, 0x100 ;  /* 0x0000010009177836 */ /* 0x000fca0000000000 */
[----:B------:R-:W-:-:S13]  /*1510*/  ISETP.GE.AND P1, PT, R23, R4, PT ;  /* 0x000000041700720c */ /* 0x000fda0003f26270 */
[----:B------:R-:W1:Y:S01]  /*1520*/  @!P1 LDC R12, c[0x0][0x398] ;  /* 0x0000e600ff0c9b82 */ /* 0x000e620000000800 */
[----:B------:R-:W-:-:S07]  /*1530*/  @!P1 IMAD.IADD R23, R2, 0x1, R23 ;  /* 0x0000000102179824 */ /* 0x000fce00078e0217 */
[----:B------:R-:W5:Y:S01]  /*1540*/  @!P1 LDC.64 R16, c[0x0][0x390] ;  /* 0x0000e400ff109b82 */ /* 0x000f620000000a00 */
[----:B-1----:R-:W-:-:S05]  /*1550*/  @!P1 IMAD R23, R23, R12, R6 ;  /* 0x0000000c17179224 */ /* 0x002fca00078e0206 */
[----:B-----5:R-:W-:-:S04]  /*1560*/  @!P1 IADD3 R16, P2, PT, R23, R16, RZ ;  /* 0x0000001017109210 */ /* 0x020fc80007f5e0ff */
[----:B------:R-:W-:Y:S01]  /*1570*/  @!P1 LEA.HI.X.SX32 R17, R23, R17, 0x1, P2 ;  /* 0x0000001117119211 */ /* 0x000fe200010f0eff */
[----:B----4-:R-:W-:Y:S04]  /*1580*/  @!P0 STG.E.U8 desc[UR6][R10.64+0x80], R21 ;  /* 0x000080150a008986 */ /* 0x010fe8000c101106 */
        /* <DEDUP_REMOVED lines=8> */
[----:B0-----:R-:W-:Y:S01]  /*1610*/  @!P2 LEA.HI.X.SX32 R19, R9, R15, 0x1, P0 ;  /* 0x0000000f0913a211 */ /* 0x001fe200000f0eff */
[----:B------:R-:W-:Y:S01]  /*1620*/  VIADD R12, R7, 0x4 ;  /* 0x00000004070c7836 */ /* 0x000fe20000000000 */
[----:B----4-:R-:W-:Y:S04]  /*1630*/  @!P1 STG.E.U8 desc[UR6][R10.64+0x100], R23 ;  /* 0x000100170a009986 */ /* 0x010fe8000c101106 */
[----:B------:R-:W4:Y:S01]  /*1640*/  @!P2 LDG.E.U8 R9, desc[UR6][R18.64] ;  /* 0x000000061209a981 */ /* 0x000f22000c1e1100 */
[----:B------:R-:W-:-:S05]  /*1650*/  IMAD R7, R12, 0x80, R5 ;  /* 0x000000800c077824 */ /* 0x000fca00078e0205 */
[----:B------:R-:W-:-:S13]  /*1660*/  ISETP.GE.AND P0, PT, R7, R4, PT ;  /* 0x000000040700720c */ /* 0x000fda0003f06270 */
[----:B------:R-:W0:Y:S01]  /*1670*/  @!P0 LDC R16, c[0x0][0x398] ;  /* 0x0000e600ff108b82 */ /* 0x000e220000000800 */
[----:B------:R-:W-:-:S07]  /*1680*/  @!P0 IMAD.IADD R17, R2, 0x1, R7 ;  /* 0x0000000102118824 */ /* 0x000fce00078e0207 */
[----:B------:R-:W1:Y:S01]  /*1690*/  @!P0 LDC.64 R14, c[0x0][0x390] ;  /* 0x0000e400ff0e8b82 */ /* 0x000e620000000a00 */
[----:B0-----:R-:W-:-:S05]  /*16a0*/  @!P0 IMAD R17, R17, R16, R6 ;  /* 0x0000001011118224 */ /* 0x001fca00078e0206 */
[----:B-1----:R-:W-:-:S04]  /*16b0*/  @!P0 IADD3 R16, P1, PT, R17, R14, RZ ;  /* 0x0000000e11108210 */ /* 0x002fc80007f3e0ff */
[----:B------:R-:W-:Y:S01]  /*16c0*/  @!P0 LEA.HI.X.SX32 R17, R17, R15, 0x1, P1 ;  /* 0x0000000f11118211 */ /* 0x000fe200008f0eff */
[----:B----4-:R0:W-:Y:S05]  /*16d0*/  @!P2 STG.E.U8 desc[UR6][R10.64+0x180], R9 ;  /* 0x000180090a00a986 */ /* 0x0101ea000c101106 */
[----:B------:R-:W4:Y:S01]  /*16e0*/  @!P0 LDG.E.U8 R17, desc[UR6][R16.64] ;  /* 0x0000000610118981 */ /* 0x000f22000c1e1100 */
[C---:B------:R-:W-:Y:S01]  /*16f0*/  VIADD R15, R7.reuse, 0x80 ;  /* 0x00000080070f7836 */ /* 0x040fe20000000000 */
[----:B------:R-:W-:-:S04]  /*1700*/  IADD3 R14, P2, PT, R7, R0, RZ ;  /* 0x00000000070e7210 */ /* 0x000fc80007f5e0ff */
[----:B------:R-:W-:-:S13]  /*1710*/  ISETP.GE.AND P1, PT, R15, R4, PT ;  /* 0x000000040f00720c */ /* 0x000fda0003f26270 */
[----:B------:R-:W1:Y:S01]  /*1720*/  @!P1 LDC R20, c[0x0][0x398] ;  /* 0x0000e600ff149b82 */ /* 0x000e620000000800 */
[----:B------:R-:W-:-:S07]  /*1730*/  @!P1 IMAD.IADD R15, R2, 0x1, R15 ;  /* 0x00000001020f9824 */ /* 0x000fce00078e020f */
[----:B------:R-:W5:Y:S01]  /*1740*/  @!P1 LDC.64 R18, c[0x0][0x390] ;  /* 0x0000e400ff129b82 */ /* 0x000f620000000a00 */
[----:B-1----:R-:W-:Y:S01]  /*1750*/  @!P1 IMAD R20, R15, R20, R6 ;  /* 0x000000140f149224 */ /* 0x002fe200078e0206 */
[----:B------:R-:W-:-:S04]  /*1760*/  LEA.HI.X.SX32 R15, R7, R3, 0x1, P2 ;  /* 0x00000003070f7211 */ /* 0x000fc800010f0eff */
[----:B-----5:R-:W-:-:S04]  /*1770*/  @!P1 IADD3 R18, P3, PT, R20, R18, RZ ;  /* 0x0000001214129210 */ /* 0x020fc80007f7e0ff */
[----:B------:R-:W-:Y:S01]  /*1780*/  @!P1 LEA.HI.X.SX32 R19, R20, R19, 0x1, P3 ;  /* 0x0000001314139211 */ /* 0x000fe200018f0eff */
[----:B----4-:R1:W-:Y:S05]  /*1790*/  @!P0 STG.E.U8 desc[UR6][R14.64], R17 ;  /* 0x000000110e008986 */ /* 0x0103ea000c101106 */
[----:B------:R-:W4:Y:S01]  /*17a0*/  @!P1 LDG.E.U8 R19, desc[UR6][R18.64] ;  /* 0x0000000612139981 */ /* 0x000f22000c1e1100 */
        /* <DEDUP_REMOVED lines=8> */
[----:B----4-:R1:W-:Y:S05]  /*1830*/  @!P1 STG.E.U8 desc[UR6][R14.64+0x80], R19 ;  /* 0x000080130e009986 */ /* 0x0103ea000c101106 */
[----:B------:R-:W4:Y:S01]  /*1840*/  @!P0 LDG.E.U8 R11, desc[UR6][R10.64] ;  /* 0x000000060a0b8981 */ /* 0x000f22000c1e1100 */
[----:B------:R-:W-:Y:S01]  /*1850*/  VIADD R7, R7, 0x180 ;  /* 0x0000018007077836 */ /* 0x000fe20000000000 */
[----:B------:R-:W-:Y:S04]  /*1860*/  BSSY.RECONVERGENT B0, `(.L_x_18) ;  /* 0x000000d000007945 */ /* 0x000fe80003800200 */
[----:B------:R-:W-:Y:S01]  /*1870*/  ISETP.GE.AND P1, PT, R7, R4, PT ;  /* 0x000000040700720c */ /* 0x000fe20003f26270 */
[----:B----4-:R1:W-:Y:S01]  /*1880*/  @!P0 STG.E.U8 desc[UR6][R14.64+0x100], R11 ;  /* 0x0001000b0e008986 */ /* 0x0103e2000c101106 */
[----:B------:R-:W-:-:S11]  /*1890*/  PLOP3.LUT P0, PT, PT, PT, PT, 0x8, 0x80 ;  /* 0x000000000080781c */ /* 0x000fd60003f0e170 */
[----:B------:R-:W-:Y:S05]  /*18a0*/  @P1 BRA `(.L_x_19) ;  /* 0x0000000000201947 */ /* 0x000fea0003800000 */
[----:B------:R-:W0:Y:S01]  /*18b0*/  LDCU UR4, c[0x0][0x398] ;  /* 0x00007300ff0477ac */ /* 0x000e220008000800 */
[----:B------:R-:W-:Y:S01]  /*18c0*/  IMAD.IADD R7, R2, 0x1, R7 ;  /* 0x0000000102077824 */ /* 0x000fe200078e0207 */
[----:B------:R-:W4:Y:S03]  /*18d0*/  LDCU.64 UR8, c[0x0][0x390] ;  /* 0x00007200ff0877ac */ /* 0x000f260008000a00 */
[----:B0-----:R-:W-:-:S05]  /*18e0*/  IMAD R7, R7, UR4, R6 ;  /* 0x0000000407077c24 */ /* 0x001fca000f8e0206 */
[----:B----4-:R-:W-:-:S04]  /*18f0*/  IADD3 R10, P1, PT, R7, UR8, RZ ;  /* 0x00000008070a7c10 */ /* 0x010fc8000ff3e0ff */
[----:B-1----:R-:W-:-:S06]  /*1900*/  LEA.HI.X.SX32 R11, R7, UR9, 0x1, P1 ;  /* 0x00000009070b7c11 */ /* 0x002fcc00088f0eff */
[----:B------:R-:W4:Y:S04]  /*1910*/  LDG.E.U8 R11, desc[UR6][R10.64] ;  /* 0x000000060a0b7981 */ /* 0x000f28000c1e1100 */
[----:B----4-:R0:W-:Y:S02]  /*1920*/  STG.E.U8 desc[UR6][R14.64+0x180], R11 ;  /* 0x0001800b0e007986 */ /* 0x0101e4000c101106 */
.L_x_19:
[----:B--23--:R-:W-:Y:S05]  /*1930*/  BSYNC.RECONVERGENT B0 ;  /* 0x0000000000007941 */ /* 0x00cfea0003800200 */
.L_x_18:
[----:B------:R-:W-:-:S07]  /*1940*/  VIADD R7, R12, 0x4 ;  /* 0x000000040c077836 */ /* 0x000fce0000000000 */
.L_x_17:
[----:B------:R-:W-:-:S13]  /*1950*/  ISETP.EQ.AND P1, PT, R7, R8, PT ;  /* 0x000000080700720c */ /* 0x000fda0003f22270 */
[----:B------:R-:W-:Y:S05]  /*1960*/  @!P0 BRA P1, `(.L_x_9) ;  /* 0x0000000000b88947 */ /* 0x000fea0000800000 */
.L_x_12:
        /* <DEDUP_REMOVED lines=19> */
[----:B----4-:R0:W-:Y:S05]  /*1aa0*/  @!P1 STG.E.U8 desc[UR6][R10.64], R21 ;  /* 0x000000150a009986 */ /* 0x0101ea000c101106 */
        /* <DEDUP_REMOVED lines=9> */
[----:B----4-:R0:W-:Y:S05]  /*1b40*/  @!P0 STG.E.U8 desc[UR6][R10.64+0x80], R17 ;  /* 0x000080110a008986 */ /* 0x0101ea000c101106 */
[----:B------:R-:W4:Y:S01]  /*1b50*/  @!P1 LDG.E.U8 R15, desc[UR6][R14.64] ;  /* 0x000000060e0f9981 */ /* 0x000f22000c1e1100 */
[----:B------:R-:W-:Y:S01]  /*1b60*/  VIADD R9, R9, 0x180 ;  /* 0x0000018009097836 */ /* 0x000fe20000000000 */
[----:B------:R-:W-:Y:S01]  /*1b70*/  BSSY.RECONVERGENT B0, `(.L_x_20) ;  /* 0x000000c000007945 */ /* 0x000fe20003800200 */
[----:B------:R-:W-:-:S03]  /*1b80*/  VIADD R7, R7, 0x4 ;  /* 0x0000000407077836 */ /* 0x000fc60000000000 */
[----:B------:R-:W-:Y:S01]  /*1b90*/  ISETP.GE.AND P0, PT, R9, R4, PT ;  /* 0x000000040900720c */ /* 0x000fe20003f06270 */
[----:B----4-:R0:W-:Y:S01]  /*1ba0*/  @!P1 STG.E.U8 desc[UR6][R10.64+0x100], R15 ;  /* 0x0001000f0a009986 */ /* 0x0101e2000c101106 */
[----:B------:R-:W-:-:S11]  /*1bb0*/  ISETP.NE.AND P1, PT, R7, R8, PT ;  /* 0x000000080700720c */ /* 0x000fd60003f25270 */
[----:B------:R-:W-:Y:S05]  /*1bc0*/  @P0 BRA `(.L_x_21) ;  /* 0x0000000000180947 */ /* 0x000fea0003800000 */
[----:B------:R-:W-:-:S04]  /*1bd0*/  IMAD.IADD R9, R2, 0x1, R9 ;  /* 0x0000000102097824 */ /* 0x000fc800078e0209 */
[----:B--2---:R-:W-:-:S05]  /*1be0*/  IMAD R9, R9, UR5, R6 ;  /* 0x0000000509097c24 */ /* 0x004fca000f8e0206 */
[----:B---3--:R-:W-:-:S04]  /*1bf0*/  IADD3 R14, P0, PT, R9, UR10, RZ ;  /* 0x0000000a090e7c10 */ /* 0x008fc8000ff1e0ff */
[----:B0-----:R-:W-:-:S06]  /*1c00*/  LEA.HI.X.SX32 R15, R9, UR11, 0x1, P0 ;  /* 0x0000000b090f7c11 */ /* 0x001fcc00080f0eff */
[----:B------:R-:W2:Y:S04]  /*1c10*/  LDG.E.U8 R15, desc[UR6][R14.64] ;  /* 0x000000060e0f7981 */ /* 0x000ea8000c1e1100 */
[----:B--2---:R1:W-:Y:S02]  /*1c20*/  STG.E.U8 desc[UR6][R10.64+0x180], R15 ;  /* 0x0001800f0a007986 */ /* 0x0043e4000c101106 */
.L_x_21:
[----:B--23--:R-:W-:Y:S05]  /*1c30*/  BSYNC.RECONVERGENT B0 ;  /* 0x0000000000007941 */ /* 0x00cfea0003800200 */
.L_x_20:
[----:B------:R-:W-:Y:S05]  /*1c40*/  @P1 BRA `(.L_x_12) ;  /* 0xfffffffc00481947 */ /* 0x000fea000383ffff */
.L_x_9:
[----:B------:R-:W-:-:S13]  /*1c50*/  ISETP.NE.AND P0, PT, R13, RZ, PT ;  /* 0x000000ff0d00720c */ /* 0x000fda0003f05270 */
[----:B--23--:R-:W-:Y:S05]  /*1c60*/  @!P0 EXIT ;  /* 0x000000000000894d */ /* 0x00cfea0003800000 */
[----:B------:R-:W-:-:S05]  /*1c70*/  UMOV UR4, URZ ;  /* 0x000000ff00047c82 */ /* 0x000fca0008000000 */
.L_x_22:
[----:B------:R-:W-:-:S05]  /*1c80*/  IMAD R9, R8, 0x80, R5 ;  /* 0x0000008008097824 */ /* 0x000fca00078e0205 */
[----:B------:R-:W-:-:S13]  /*1c90*/  ISETP.GE.AND P0, PT, R9, R4, PT ;  /* 0x000000040900720c */ /* 0x000fda0003f06270 */
[----:B01----:R-:W0:Y:S01]  /*1ca0*/  @!P0 LDC R10, c[0x0][0x398] ;  /* 0x0000e600ff0a8b82 */ /* 0x003e220000000800 */
[----:B------:R-:W-:-:S07]  /*1cb0*/  @!P0 IMAD.IADD R7, R2, 0x1, R9 ;  /* 0x0000000102078824 */ /* 0x000fce00078e0209 */
[----:B------:R-:W1:Y:S01]  /*1cc0*/  @!P0 LDC.64 R14, c[0x0][0x390] ;  /* 0x0000e400ff0e8b82 */ /* 0x000e620000000a00 */
[----:B0-----:R-:W-:-:S05]  /*1cd0*/  @!P0 IMAD R7, R7, R10, R6 ;  /* 0x0000000a07078224 */ /* 0x001fca00078e0206 */
[----:B-1----:R-:W-:-:S04]  /*1ce0*/  @!P0 IADD3 R10, P1, PT, R7, R14, RZ ;  /* 0x0000000e070a8210 */ /* 0x002fc80007f3e0ff */
[----:B------:R-:W-:-:S06]  /*1cf0*/  @!P0 LEA.HI.X.SX32 R11, R7, R15, 0x1, P1 ;  /* 0x0000000f070b8211 */ /* 0x000fcc00008f0eff */
[----:B------:R-:W2:Y:S01]  /*1d00*/  @!P0 LDG.E.U8 R11, desc[UR6][R10.64] ;  /* 0x000000060a0b8981 */ /* 0x000ea2000c1e1100 */
[C---:B------:R-:W-:Y:S01]  /*1d10*/  @!P0 IADD3 R14, P1, PT, R9.reuse, R0, RZ ;  /* 0x00000000090e8210 */ /* 0x040fe20007f3e0ff */
[----:B------:R-:W-:Y:S01]  /*1d20*/  UIADD3 UR4, UPT, UPT, UR4, 0x1, URZ ;  /* 0x0000000104047890 */ /* 0x000fe2000fffe0ff */
[----:B------:R-:W-:Y:S02]  /*1d30*/  VIADD R8, R8, 0x1 ;  /* 0x0000000108087836 */ /* 0x000fe40000000000 */
[----:B------:R-:W-:-:S05]  /*1d40*/  @!P0 LEA.HI.X.SX32 R15, R9, R3, 0x1, P1 ;  /* 0x00000003090f8211 */ /* 0x000fca00008f0eff */
[----:B--2---:R2:W-:Y:S01]  /*1d50*/  @!P0 STG.E.U8 desc[UR6][R14.64], R11 ;  /* 0x0000000b0e008986 */ /* 0x0045e2000c101106 */
[----:B------:R-:W-:-:S13]  /*1d60*/  ISETP.NE.AND P0, PT, R13, UR4, PT ;  /* 0x000000040d007c0c */ /* 0x000fda000bf05270 */
[----:B--2---:R-:W-:Y:S05]  /*1d70*/  @P0 BRA `(.L_x_22) ;  /* 0xfffffffc00c00947 */ /* 0x004fea000383ffff */
[----:B------:R-:W-:Y:S05]  /*1d80*/  EXIT ;  /* 0x000000000000794d */ /* 0x000fea0003800000 */
.L_x_0:
        /* <DEDUP_REMOVED lines=9> */
.L_x_29:
[----:B0-----:R-:W0:Y:S01]  /*1e20*/  LDCU UR4, c[0x0][0x398] ;  /* 0x00007300ff0477ac */ /* 0x001e220008000800 */
[----:B------:R-:W-:Y:S01]  /*1e30*/  IMAD R5, R7, 0x80, R8 ;  /* 0x0000008007057824 */ /* 0x000fe200078e0208 */
[----:B------:R-:W1:Y:S03]  /*1e40*/  LDCU.64 UR8, c[0x0][0x390] ;  /* 0x00007200ff0877ac */ /* 0x000e660008000a00 */
[----:B------:R-:W-:-:S04]  /*1e50*/  IMAD.IADD R4, R2, 0x1, R5 ;  /* 0x0000000102047824 */ /* 0x000fc800078e0205 */
[----:B0-----:R-:W-:Y:S01]  /*1e60*/  IMAD R4, R4, UR4, RZ ;  /* 0x0000000404047c24 */ /* 0x001fe2000f8e02ff */
[----:B------:R-:W-:-:S04]  /*1e70*/  UMOV UR4, 0x1 ;  /* 0x0000000100047882 */ /* 0x000fc80000000000 */
[----:B-1----:R-:W-:-:S04]  /*1e80*/  IADD3 R15, P0, PT, R4, UR8, RZ ;  /* 0x00000008040f7c10 */ /* 0x002fc8000ff1e0ff */
[----:B------:R-:W-:-:S09]  /*1e90*/  LEA.HI.X.SX32 R17, R4, UR9, 0x1, P0 ;  /* 0x0000000904117c11 */ /* 0x000fd200080f0eff */
.L_x_28:
[----:B------:R-:W-:Y:S01]  /*1ea0*/  IADD3 R6, P0, PT, R15, UR4, RZ ;  /* 0x000000040f067c10 */ /* 0x000fe2000ff1e0ff */
[----:B0-----:R-:W0:Y:S04]  /*1eb0*/  LDCU UR5, c[0x0][0x398] ;  /* 0x00007300ff0577ac */ /* 0x001e280008000800 */
[----:B------:R-:W-:Y:S02]  /*1ec0*/  IMAD.X R13, RZ, RZ, R17, P0 ;  /* 0x000000ffff0d7224 */ /* 0x000fe400000e0611 */
[----:B------:R-:W-:Y:S02]  /*1ed0*/  IMAD.MOV.U32 R10, RZ, RZ, R6 ;  /* 0x000000ffff0a7224 */ /* 0x000fe400078e0006 */
[----:B------:R-:W-:-:S05]  /*1ee0*/  IMAD.MOV.U32 R11, RZ, RZ, R13 ;  /* 0x000000ffff0b7224 */ /* 0x000fca00078e000d */
[----:B------:R1:W5:Y:S01]  /*1ef0*/  LDG.E.U8 R19, desc[UR6][R10.64] ;  /* 0x000000060a137981 */ /* 0x000362000c1e1100 */
[----:B------:R-:W-:Y:S01]  /*1f00*/  UIADD3 UR4, UPT, UPT, UR4, 0x1, URZ ;  /* 0x0000000104047890 */ /* 0x000fe2000fffe0ff */
[----:B------:R-:W-:Y:S03]  /*1f10*/  BSSY.RECONVERGENT B0, `(.L_x_24) ;  /* 0x0000014000007945 */ /* 0x000fe60003800200 */
[----:B0-----:R-:W-:Y:S02]  /*1f20*/  UISETP.NE.AND UP0, UPT, UR4, UR5, UPT ;  /* 0x000000050400728c */ /* 0x001fe4000bf05270 */
[----:B------:R-:W-:-:S09]  /*1f30*/  IMAD.U32 R4, RZ, RZ, UR4 ;  /* 0x00000004ff047e24 */ /* 0x000fd2000f8e00ff */
.L_x_26:
[----:B-1----:R-:W-:-:S05]  /*1f40*/  VIADD R10, R4, 0xfffffffe ;  /* 0xfffffffe040a7836 */ /* 0x002fca0000000000 */
[----:B------:R-:W-:-:S05]  /*1f50*/  IADD3 R10, P0, PT, R10, R15, RZ ;  /* 0x0000000f0a0a7210 */ /* 0x000fca0007f1e0ff */
[----:B------:R-:W-:-:S05]  /*1f60*/  IMAD.X R11, RZ, RZ, R17, P0 ;  /* 0x000000ffff0b7224 */ /* 0x000fca00000e0611 */
[----:B------:R-:W2:Y:S02]  /*1f70*/  LDG.E.U8 R12, desc[UR6][R10.64] ;  /* 0x000000060a0c7981 */ /* 0x000ea4000c1e1100 */
[----:B--2--5:R-:W-:-:S13]  /*1f80*/  ISETP.GT.U32.AND P0, PT, R12, R19, PT ;  /* 0x000000130c00720c */ /* 0x024fda0003f04070 */
[----:B------:R-:W-:Y:S05]  /*1f90*/  @!P0 BRA `(.L_x_25) ;  /* 0x0000000000288947 */ /* 0x000fea0003800000 */
[----:B------:R-:W-:Y:S01]  /*1fa0*/  IMAD.MOV.U32 R10, RZ, RZ, R6 ;  /* 0x000000ffff0a7224 */ /* 0x000fe200078e0006 */
[----:B------:R-:W-:Y:S01]  /*1fb0*/  IADD3 R6, P1, PT, R6, -0x1, RZ ;  /* 0xffffffff06067810 */ /* 0x000fe20007f3e0ff */
[----:B------:R-:W-:Y:S02]  /*1fc0*/  IMAD.MOV.U32 R11, RZ, RZ, R13 ;  /* 0x000000ffff0b7224 */ /* 0x000fe400078e000d */
[----:B------:R-:W-:Y:S01]  /*1fd0*/  VIADD R4, R4, 0xffffffff ;  /* 0xffffffff04047836 */ /* 0x000fe20000000000 */
[----:B------:R-:W-:Y:S02]  /*1fe0*/  IADD3.X R13, PT, PT, R13, -0x1, RZ, P1, !PT ;  /* 0xffffffff0d0d7810 */ /* 0x000fe40000ffe4ff */
[----:B------:R0:W-:Y:S02]  /*1ff0*/  STG.E.U8 desc[UR6][R10.64], R12 ;  /* 0x0000000c0a007986 */ /* 0x0001e4000c101106 */
[----:B------:R-:W-:-:S13]  /*2000*/  ISETP.GT.AND P0, PT, R4, 0x1, PT ;  /* 0x000000010400780c */ /* 0x000fda0003f04270 */
[----:B0-----:R-:W-:Y:S05]  /*2010*/  @P0 BRA `(.L_x_26) ;  /* 0xfffffffc00c80947 */ /* 0x001fea000383ffff */
[----:B------:R-:W-:Y:S01]  /*2020*/  IMAD.MOV.U32 R4, RZ, RZ, RZ ;  /* 0x000000ffff047224 */ /* 0x000fe200078e00ff */
[----:B------:R-:W-:Y:S06]  /*2030*/  BRA `(.L_x_27) ;  /* 0x0000000000047947 */ /* 0x000fec0003800000 */
.L_x_25:
[----:B------:R-:W-:-:S07]  /*2040*/  VIADD R4, R4, 0xffffffff ;  /* 0xffffffff04047836 */ /* 0x000fce0000000000 */
.L_x_27:
[----:B------:R-:W-:Y:S05]  /*2050*/  BSYNC.RECONVERGENT B0 ;  /* 0x0000000000007941 */ /* 0x000fea0003800200 */
.L_x_24:
[----:B------:R-:W-:-:S04]  /*2060*/  IADD3 R10, P0, PT, R4, R15, RZ ;  /* 0x0000000f040a7210 */ /* 0x000fc80007f1e0ff */
[----:B------:R-:W-:-:S05]  /*2070*/  LEA.HI.X.SX32 R11, R4, R17, 0x1, P0 ;  /* 0x00000011040b7211 */ /* 0x000fca00000f0eff */
[----:B------:R0:W-:Y:S01]  /*2080*/  STG.E.U8 desc[UR6][R10.64], R19 ;  /* 0x000000130a007986 */ /* 0x0001e2000c101106 */
[----:B------:R-:W-:Y:S05]  /*2090*/  BRA.U UP0, `(.L_x_28) ;  /* 0xfffffffd00807547 */ /* 0x000fea000b83ffff */
[----:B0-----:R-:W-:Y:S01]  /*20a0*/  IADD3 R10, P0, PT, R9, R15, RZ ;  /* 0x0000000f090a7210 */ /* 0x001fe20007f1e0ff */
[----:B------:R-:W0:Y:S04]  /*20b0*/  LDCU UR5, c[0x0][0x388] ;  /* 0x00007100ff0577ac */ /* 0x000e280008000800 */
[----:B------:R-:W-:-:S06]  /*20c0*/  IMAD.X R11, RZ, RZ, R17, P0 ;  /* 0x000000ffff0b7224 */ /* 0x000fcc00000e0611 */
[----:B------:R-:W2:Y:S01]  /*20d0*/  LDG.E.U8 R11, desc[UR6][R10.64] ;  /* 0x000000060a0b7981 */ /* 0x000ea2000c1e1100 */
[----:B------:R-:W-:Y:S01]  /*20e0*/  IADD3 R4, P0, PT, R5, R0, RZ ;  /* 0x0000000005047210 */ /* 0x000fe20007f1e0ff */
[----:B------:R-:W-:-:S03]  /*20f0*/  VIADD R7, R7, 0x1 ;  /* 0x0000000107077836 */ /* 0x000fc60000000000 */
[----:B------:R-:W-:Y:S02]  /*2100*/  LEA.HI.X.SX32 R5, R5, R3, 0x1, P0 ;  /* 0x0000000305057211 */ /* 0x000fe400000f0eff */
[----:B0-----:R-:W-:-:S03]  /*2110*/  ISETP.NE.AND P0, PT, R7, UR5, PT ;  /* 0x0000000507007c0c */ /* 0x001fc6000bf05270 */
[----:B--2---:R0:W-:Y:S10]  /*2120*/  STG.E.U8 desc[UR6][R4.64], R11 ;  /* 0x0000000b04007986 */ /* 0x0041f4000c101106 */
[----:B------:R-:W-:Y:S05]  /*2130*/  @!P0 EXIT ;  /* 0x000000000000894d */ /* 0x000fea0003800000 */
[----:B------:R-:W-:Y:S05]  /*2140*/  BRA `(.L_x_29) ;  /* 0xfffffffc00347947 */ /* 0x000fea000383ffff */
.L_x_23:
[C---:B------:R-:W-:Y:S01]  /*2150*/  ISETP.GE.U32.AND P1, PT, R7.reuse, 0x8, PT ;  /* 0x000000080700780c */ /* 0x040fe20003f26070 */
[----:B------:R-:W-:Y:S01]  /*2160*/  IMAD.MOV.U32 R11, RZ, RZ, RZ ;  /* 0x000000ffff0b7224 */ /* 0x000fe200078e00ff */
[----:B------:R-:W-:-:S04]  /*2170*/  LOP3.LUT R13, R7, 0x7, RZ, 0xc0, !PT ;  /* 0x00000007070d7812 */ /* 0x000fc800078ec0ff */
[----:B------:R-:W-:-:S07]  /*2180*/  ISETP.NE.AND P0, PT, R13, RZ, PT ;  /* 0x000000ff0d00720c */ /* 0x000fce0003f05270 */
[----:B------:R-:W-:Y:S06]  /*2190*/  @!P1 BRA `(.L_x_30) ;  /* 0x0000000000f09947 */ /* 0x000fec0003800000 */
[----:B------:R-:W-:Y:S01]  /*21a0*/  LOP3.LUT R11, R7, 0x7ffffff8, RZ, 0xc0, !PT ;  /* 0x7ffffff8070b7812 */ /* 0x000fe200078ec0ff */
[----:B------:R-:W-:Y:S01]  /*21b0*/  IMAD.MOV.U32 R10, RZ, RZ, RZ ;  /* 0x000000ffff0a7224 */ /* 0x000fe200078e00ff */
[----:B------:R-:W0:Y:S06]  /*21c0*/  LDCU.64 UR4, c[0x0][0x390] ;  /* 0x00007200ff0477ac */ /* 0x000e2c0008000a00 */
.L_x_31:
[----:B-1----:R-:W-:-:S04]  /*21d0*/  IMAD R19, R10, 0x80, R8 ;  /* 0x000000800a137824 */ /* 0x002fc800078e0208 */
[----:B------:R-:W-:-:S04]  /*21e0*/  IMAD.IADD R12, R2, 0x1, R19 ;  /* 0x00000001020c7824 */ /* 0x000fc800078e0213 */
[----:B------:R-:W-:-:S05]  /*21f0*/  IMAD R5, R12, R6, R9 ;  /* 0x000000060c057224 */ /* 0x000fca00078e0209 */
[----:B0-----:R-:W-:-:S04]  /*2200*/  IADD3 R4, P1, PT, R5, UR4, RZ ;  /* 0x0000000405047c10 */ /* 0x001fc8000ff3e0ff */
[----:B------:R-:W-:-:S05]  /*2210*/  LEA.HI.X.SX32 R5, R5, UR5, 0x1, P1 ;  /* 0x0000000505057c11 */ /* 0x000fca00088f0eff */
[----:B------:R-:W2:Y:S01]  /*2220*/  LDG.E.U8 R21, desc[UR6][R4.64] ;  /* 0x0000000604157981 */ /* 0x000ea2000c1e1100 */
[----:B------:R-:W-:-:S04]  /*2230*/  VIADD R14, R12, 0x80 ;  /* 0x000000800c0e7836 */ /* 0x000fc80000000000 */
[----:B------:R-:W-:Y:S01]  /*2240*/  IMAD R17, R14, R6, R9 ;  /* 0x000000060e117224 */ /* 0x000fe200078e0209 */
[----:B------:R-:W-:-:S04]  /*2250*/  IADD3 R14, P1, PT, R19, R0, RZ ;  /* 0x00000000130e7210 */ /* 0x000fc80007f3e0ff */
[----:B------:R-:W-:Y:S01]  /*2260*/  IADD3 R16, P2, PT, R17, UR4, RZ ;  /* 0x0000000411107c10 */ /* 0x000fe2000ff5e0ff */
[----:B------:R-:W-:-:S03]  /*2270*/  IMAD.X R15, RZ, RZ, R3, P1 ;  /* 0x000000ffff0f7224 */ /* 0x000fc600008e0603 */
[----:B------:R-:W-:Y:S01]  /*2280*/  LEA.HI.X.SX32 R17, R17, UR5, 0x1, P2 ;  /* 0x0000000511117c11 */ /* 0x000fe200090f0eff */
[----:B------:R-:W-:Y:S01]  /*2290*/  VIADD R18, R12, 0x100 ;  /* 0x000001000c127836 */ /* 0x000fe20000000000 */
[----:B--2---:R0:W-:Y:S04]  /*22a0*/  STG.E.U8 desc[UR6][R14.64], R21 ;  /* 0x000000150e007986 */ /* 0x0041e8000c101106 */
[----:B------:R-:W2:Y:S01]  /*22b0*/  LDG.E.U8 R23, desc[UR6][R16.64] ;  /* 0x0000000610177981 */ /* 0x000ea2000c1e1100 */
[----:B------:R-:W-:Y:S02]  /*22c0*/  VIADD R19, R19, 0x80 ;  /* 0x0000008013137836 */ /* 0x000fe40000000000 */
[----:B------:R-:W-:-:S03]  /*22d0*/  IMAD R20, R18, R6, R9 ;  /* 0x0000000612147224 */ /* 0x000fc600078e0209 */
[C---:B------:R-:W-:Y:S02]  /*22e0*/  IADD3 R4, P1, PT, R19.reuse, R0, RZ ;  /* 0x0000000013047210 */ /* 0x040fe40007f3e0ff */
[C---:B------:R-:W-:Y:S02]  /*22f0*/  IADD3 R18, P2, PT, R20.reuse, UR4, RZ ;  /* 0x0000000414127c10 */ /* 0x040fe4000ff5e0ff */
[----:B------:R-:W-:Y:S02]  /*2300*/  LEA.HI.X.SX32 R5, R19, R3, 0x1, P1 ;  /* 0x0000000313057211 */ /* 0x000fe400008f0eff */
[----:B------:R-:W-:Y:S01]  /*2310*/  LEA.HI.X.SX32 R19, R20, UR5, 0x1, P2 ;  /* 0x0000000514137c11 */ /* 0x000fe200090f0eff */
[----:B0-----:R-:W-:Y:S02]  /*2320*/  VIADD R14, R12, 0x180 ;  /* 0x000001800c0e7836 */ /* 0x001fe40000000000 */
[----:B--2---:R0:W-:Y:S04]  /*2330*/  STG.E.U8 desc[UR6][R4.64], R23 ;  /* 0x0000001704007986 */ /* 0x0041e8000c101106 */
[----:B------:R-:W2:Y:S01]  /*2340*/  LDG.E.U8 R25, desc[UR6][R18.64] ;  /* 0x0000000612197981 */ /* 0x000ea2000c1e1100 */
[----:B------:R-:W-:-:S05]  /*2350*/  IMAD R15, R14, R6, R9 ;  /* 0x000000060e0f7224 */ /* 0x000fca00078e0209 */
[----:B------:R-:W-:-:S04]  /*2360*/  IADD3 R14, P1, PT, R15, UR4, RZ ;  /* 0x000000040f0e7c10 */ /* 0x000fc8000ff3e0ff */
[----:B------:R-:W-:Y:S01]  /*2370*/  LEA.HI.X.SX32 R15, R15, UR5, 0x1, P1 ;  /* 0x000000050f0f7c11 */ /* 0x000fe200088f0eff */
[----:B------:R-:W-:Y:S01]  /*2380*/  VIADD R16, R12, 0x200 ;  /* 0x000002000c107836 */ /* 0x000fe20000000000 */
[----:B--2---:R1:W-:Y:S04]  /*2390*/  STG.E.U8 desc[UR6][R4.64+0x80], R25 ;  /* 0x0000801904007986 */ /* 0x0043e8000c101106 */
[----:B------:R-:W2:Y:S01]  /*23a0*/  LDG.E.U8 R21, desc[UR6][R14.64] ;  /* 0x000000060e157981 */ /* 0x000ea2000c1e1100 */
[----:B------:R-:W-:-:S05]  /*23b0*/  IMAD R17, R16, R6, R9 ;  /* 0x0000000610117224 */ /* 0x000fca00078e0209 */
[----:B------:R-:W-:-:S04]  /*23c0*/  IADD3 R16, P1, PT, R17, UR4, RZ ;  /* 0x0000000411107c10 */ /* 0x000fc8000ff3e0ff */
[----:B------:R-:W-:Y:S01]  /*23d0*/  LEA.HI.X.SX32 R17, R17, UR5, 0x1, P1 ;  /* 0x0000000511117c11 */ /* 0x000fe200088f0eff */
[----:B------:R-:W-:Y:S01]  /*23e0*/  VIADD R18, R12, 0x280 ;  /* 0x000002800c127836 */ /* 0x000fe20000000000 */
[----:B--2---:R1:W-:Y:S04]  /*23f0*/  STG.E.U8 desc[UR6][R4.64+0x100], R21 ;  /* 0x0001001504007986 */ /* 0x0043e8000c101106 */
[----:B0-----:R-:W2:Y:S01]  /*2400*/  LDG.E.U8 R23, desc[UR6][R16.64] ;  /* 0x0000000610177981 */ /* 0x001ea2000c1e1100 */
        /* <DEDUP_REMOVED lines=15> */
[----:B--2---:R1:W-:Y:S05]  /*2500*/  STG.E.U8 desc[UR6][R4.64+0x280], R15 ;  /* 0x0002800f04007986 */ /* 0x0043ea000c101106 */
[----:B------:R-:W2:Y:S01]  /*2510*/  LDG.E.U8 R17, desc[UR6][R16.64] ;  /* 0x0000000610117981 */ /* 0x000ea2000c1e1100 */
[----:B------:R-:W-:-:S05]  /*2520*/  VIADD R10, R10, 0x8 ;  /* 0x000000080a0a7836 */ /* 0x000fca0000000000 */
[----:B------:R-:W-:Y:S01]  /*2530*/  ISETP.NE.AND P1, PT, R10, R11, PT ;  /* 0x0000000b0a00720c */ /* 0x000fe20003f25270 */
[----:B--2---:R1:W-:-:S12]  /*2540*/  STG.E.U8 desc[UR6][R4.64+0x300], R17 ;  /* 0x0003001104007986 */ /* 0x0043d8000c101106 */
[----:B------:R-:W-:Y:S05]  /*2550*/  @P1 BRA `(.L_x_31) ;  /* 0xfffffffc001c1947 */ /* 0x000fea000383ffff */
.L_x_30:
[----:B------:R-:W-:Y:S05]  /*2560*/  @!P0 EXIT ;  /* 0x000000000000894d */ /* 0x000fea0003800000 */
[----:B------:R-:W-:Y:S02]  /*2570*/  ISETP.GE.U32.AND P1, PT, R13, 0x4, PT ;  /* 0x000000040d00780c */ /* 0x000fe40003f26070 */
[----:B------:R-:W-:-:S04]  /*2580*/  LOP3.LUT R18, R7, 0x3, RZ, 0xc0, !PT ;  /* 0x0000000307127812 */ /* 0x000fc800078ec0ff */
[----:B------:R-:W-:-:S07]  /*2590*/  ISETP.NE.AND P0, PT, R18, RZ, PT ;  /* 0x000000ff1200720c */ /* 0x000fce0003f05270 */
[----:B------:R-:W-:Y:S06]  /*25a0*/  @!P1 BRA `(.L_x_32) ;  /* 0x0000000000749947 */ /* 0x000fec0003800000 */
[----:B------:R-:W0:Y:S01]  /*25b0*/  LDCU.64 UR4, c[0x0][0x390] ;  /* 0x00007200ff0477ac */ /* 0x000e220008000a00 */
        /* <DEDUP_REMOVED lines=9> */
[----:B------:R-:W-:Y:S02]  /*2650*/  IADD3 R12, P2, PT, R13, UR4, RZ ;  /* 0x000000040d0c7c10 */ /* 0x000fe4000ff5e0ff */
[----:B------:R-:W-:Y:S02]  /*2660*/  LEA.HI.X.SX32 R5, R5, R3, 0x1, P1 ;  /* 0x0000000305057211 */ /* 0x000fe400008f0eff */
[----:B------:R-:W-:Y:S01]  /*2670*/  LEA.HI.X.SX32 R13, R13, UR5, 0x1, P2 ;  /* 0x000000050d0d7c11 */ /* 0x000fe200090f0eff */
[----:B------:R-:W-:Y:S02]  /*2680*/  VIADD R16, R10, 0x100 ;  /* 0x000001000a107836 */ /* 0x000fe40000000000 */
        /* <DEDUP_REMOVED lines=13> */
[----:B------:R-:W-:-:S03]  /*2760*/  VIADD R11, R11, 0x4 ;  /* 0x000000040b0b7836 */ /* 0x000fc60000000000 */
[----:B--2---:R0:W-:Y:S04]  /*2770*/  STG.E.U8 desc[UR6][R4.64+0x180], R17 ;  /* 0x0001801104007986 */ /* 0x0041e8000c101106 */
.L_x_32:
[----:B------:R-:W-:Y:S05]  /*2780*/  @!P0 EXIT ;  /* 0x000000000000894d */ /* 0x000fea0003800000 */
[----:B------:R-:W-:Y:S02]  /*2790*/  ISETP.NE.AND P0, PT, R18, 0x1, PT ;  /* 0x000000011200780c */ /* 0x000fe40003f05270 */
[----:B------:R-:W-:-:S04]  /*27a0*/  LOP3.LUT R7, R7, 0x1, RZ, 0xc0, !PT ;  /* 0x0000000107077812 */ /* 0x000fc800078ec0ff */
[----:B------:R-:W-:-:S07]  /*27b0*/  ISETP.NE.U32.AND P1, PT, R7, 0x1, PT ;  /* 0x000000010700780c */ /* 0x000fce0003f25070 */
[----:B------:R-:W-:Y:S06]  /*27c0*/  @!P0 BRA `(.L_x_33) ;  /* 0x0000000000448947 */ /* 0x000fec0003800000 */
[----:B------:R-:W2:Y:S01]  /*27d0*/  LDCU.64 UR4, c[0x0][0x390] ;  /* 0x00007200ff0477ac */ /* 0x000ea20008000a00 */
[----:B------:R-:W-:-:S04]  /*27e0*/  IMAD R7, R11, 0x80, R8 ;  /* 0x000000800b077824 */ /* 0x000fc800078e0208 */
[----:B------:R-:W-:-:S04]  /*27f0*/  IMAD.IADD R10, R2, 0x1, R7 ;  /* 0x00000001020a7824 */ /* 0x000fc800078e0207 */
[----:B01----:R-:W-:-:S05]  /*2800*/  IMAD R5, R10, R6, R9 ;  /* 0x000000060a057224 */ /* 0x003fca00078e0209 */
[----:B--2---:R-:W-:-:S04]  /*2810*/  IADD3 R4, P0, PT, R5, UR4, RZ ;  /* 0x0000000405047c10 */ /* 0x004fc8000ff1e0ff */
[----:B------:R-:W-:-:S06]  /*2820*/  LEA.HI.X.SX32 R5, R5, UR5, 0x1, P0 ;  /* 0x0000000505057c11 */ /* 0x000fcc00080f0eff */
[----:B------:R-:W2:Y:S01]  /*2830*/  LDG.E.U8 R5, desc[UR6][R4.64] ;  /* 0x0000000604057981 */ /* 0x000ea2000c1e1100 */
[----:B------:R-:W-:Y:S01]  /*2840*/  VIADD R10, R10, 0x80 ;  /* 0x000000800a0a7836 */ /* 0x000fe20000000000 */
[----:B------:R-:W-:-:S03]  /*2850*/  IADD3 R12, P0, PT, R7, R0, RZ ;  /* 0x00000000070c7210 */ /* 0x000fc60007f1e0ff */
[----:B------:R-:W-:Y:S01]  /*2860*/  IMAD R10, R10, R6, R9 ;  /* 0x000000060a0a7224 */ /* 0x000fe200078e0209 */
[----:B------:R-:W-:-:S04]  /*2870*/  LEA.HI.X.SX32 R13, R7, R3, 0x1, P0 ;  /* 0x00000003070d7211 */ /* 0x000fc800000f0eff */
[----:B------:R-:W-:-:S04]  /*2880*/  IADD3 R14, P2, PT, R10, UR4, RZ ;  /* 0x000000040a0e7c10 */ /* 0x000fc8000ff5e0ff */
[----:B------:R-:W-:Y:S01]  /*2890*/  LEA.HI.X.SX32 R15, R10, UR5, 0x1, P2 ;  /* 0x000000050a0f7c11 */ /* 0x000fe200090f0eff */
[----:B--2---:R2:W-:Y:S05]  /*28a0*/  STG.E.U8 desc[UR6][R12.64], R5 ;  /* 0x000000050c007986 */ /* 0x0045ea000c101106 */
[----:B------:R-:W3:Y:S01]  /*28b0*/  LDG.E.U8 R15, desc[UR6][R14.64] ;  /* 0x000000060e0f7981 */ /* 0x000ee2000c1e1100 */
[----:B------:R-:W-:-:S03]  /*28c0*/  VIADD R11, R11, 0x2 ;  /* 0x000000020b0b7836 */ /* 0x000fc60000000000 */
[----:B---3--:R2:W-:Y:S04]  /*28d0*/  STG.E.U8 desc[UR6][R12.64+0x80], R15 ;  /* 0x0000800f0c007986 */ /* 0x0085e8000c101106 */
.L_x_33:
[----:B------:R-:W-:Y:S05]  /*28e0*/  @P1 EXIT ;  /* 0x000000000000194d */ /* 0x000fea0003800000 */
[----:B------:R-:W0:Y:S01]  /*28f0*/  LDCU.64 UR4, c[0x0][0x390] ;  /* 0x00007200ff0477ac */ /* 0x000e220008000a00 */
[----:B------:R-:W-:-:S04]  /*2900*/  IMAD R11, R11, 0x80, R8 ;  /* 0x000000800b0b7824 */ /* 0x000fc800078e0208 */
[----:B------:R-:W-:-:S04]  /*2910*/  IMAD.IADD R2, R2, 0x1, R11 ;  /* 0x0000000102027824 */ /* 0x000fc800078e020b */
[----:B------:R-:W-:-:S05]  /*2920*/  IMAD R2, R2, R6, R9 ;  /* 0x0000000602027224 */ /* 0x000fca00078e0209 */
[----:B01----:R-:W-:-:S04]  /*2930*/  IADD3 R4, P0, PT, R2, UR4, RZ ;  /* 0x0000000402047c10 */ /* 0x003fc8000ff1e0ff */
[----:B--2---:R-:W-:-:S06]  /*2940*/  LEA.HI.X.SX32 R5, R2, UR5, 0x1, P0 ;  /* 0x0000000502057c11 */ /* 0x004fcc00080f0eff */
[----:B------:R-:W2:Y:S01]  /*2950*/  LDG.E.U8 R5, desc[UR6][R4.64] ;  /* 0x0000000604057981 */ /* 0x000ea2000c1e1100 */
[----:B------:R-:W-:-:S04]  /*2960*/  IADD3 R2, P0, PT, R11, R0, RZ ;  /* 0x000000000b027210 */ /* 0x000fc80007f1e0ff */
[----:B------:R-:W-:-:S05]  /*2970*/  LEA.HI.X.SX32 R3, R11, R3, 0x1, P0 ;  /* 0x000000030b037211 */ /* 0x000fca00000f0eff */
[----:B--2---:R-:W-:Y:S01]  /*2980*/  STG.E.U8 desc[UR6][R2.64], R5 ;  /* 0x0000000502007986 */ /* 0x004fe2000c101106 */
[----:B------:R-:W-:Y:S05]  /*2990*/  EXIT ;  /* 0x000000000000794d */ /* 0x000fea0003800000 */
.L_x_34:
[----:B------:R-:W-:-:S00]  /*29a0*/  BRA `(.L_x_34) ;  /* 0xfffffffc00fc7947 */ /* 0x000fc0000383ffff */
[----:B------:R-:W-:-:S00]  /*29b0*/  NOP ;  /* 0x0000000000007918 */ /* 0x000fc00000000000 */
        /* <DEDUP_REMOVED lines=12> */
.L_x_119:


//--------------------- .text._ZN3cub18CUB_300001_SM_10006detail9transform16transform_kernelINS2_10policy_hubILb1EN4cuda3std3__45tupleIJN6thrust24THRUST_300001_SM_1000_NS17counting_iteratorIiNSA_11use_defaultESC_SC_EEEEEE10policy1000Ei9GetMedianNSA_6detail15normal_iteratorINSA_10device_ptrIhEEEEJSD_EEEvT0_iT1_T2_DpNS2_10kernel_argIT3_EE --------------------------
	.section	.text._ZN3cub18CUB_300001_SM_10006detail9transform16transform_kernelINS2_10policy_hubILb1EN4cuda3std3__45tupleIJN6thrust24THRUST_300001_SM_1000_NS17counting_iteratorIiNSA_11use_defaultESC_SC_EEEEEE10policy1000Ei9GetMedianNSA_6detail15normal_iteratorINSA_10device_ptrIhEEEEJSD_EEEvT0_iT1_T2_DpNS2_10kernel_argIT3_EE,"ax",@progbits
	.align	128
        .global         _ZN3cub18CUB_300001_SM_10006detail9transform16transform_kernelINS2_10policy_hubILb1EN4cuda3std3__45tupleIJN6thrust24THRUST_300001_SM_1000_NS17counting_iteratorIiNSA_11use_defaultESC_SC_EEEEEE10policy1000Ei9GetMedianNSA_6detail15normal_iteratorINSA_10device_ptrIhEEEEJSD_EEEvT0_iT1_T2_DpNS2_10kernel_argIT3_EE
        .type           _ZN3cub18CUB_300001_SM_10006detail9transform16transform_kernelINS2_10policy_hubILb1EN4cuda3std3__45tupleIJN6thrust24THRUST_300001_SM_1000_NS17counting_iteratorIiNSA_11use_defaultESC_SC_EEEEEE10policy1000Ei9GetMedianNSA_6detail15normal_iteratorINSA_10device_ptrIhEEEEJSD_EEEvT0_iT1_T2_DpNS2_10kernel_argIT3_EE,@function
        .size           _ZN3cub18CUB_300001_SM_10006detail9transform16transform_kernelINS2_10policy_hubILb1EN4cuda3std3__45tupleIJN6thrust24THRUST_300001_SM_1000_NS17counting_iteratorIiNSA_11use_defaultESC_SC_EEEEEE10policy1000Ei9GetMedianNSA_6detail15normal_iteratorINSA_10device_ptrIhEEEEJSD_EEEvT0_iT1_T2_DpNS2_10kernel_argIT3_EE,(.L_x_120 - _ZN3cub18CUB_300001_SM_10006detail9transform16transform_kernelINS2_10policy_hubILb1EN4cuda3std3__45tupleIJN6thrust24THRUST_300001_SM_1000_NS17counting_iteratorIiNSA_11use_defaultESC_SC_EEEEEE10policy1000Ei9GetMedianNSA_6detail15normal_iteratorINSA_10device_ptrIhEEEEJSD_EEEvT0_iT1_T2_DpNS2_10kernel_argIT3_EE)
        .other          _ZN3cub18CUB_300001_SM_10006detail9transform16transform_kernelINS2_10policy_hubILb1EN4cuda3std3__45tupleIJN6thrust24THRUST_300001_SM_1000_NS17counting_iteratorIiNSA_11use_defaultESC_SC_EEEEEE10policy1000Ei9GetMedianNSA_6detail15normal_iteratorINSA_10device_ptrIhEEEEJSD_EEEvT0_iT1_T2_DpNS2_10kernel_argIT3_EE,@"STO_CUDA_ENTRY STV_DEFAULT"
_ZN3cub18CUB_300001_SM_10006detail9transform16transform_kernelINS2_10policy_hubILb1EN4cuda3std3__45tupleIJN6thrust24THRUST_300001_SM_1000_NS17counting_iteratorIiNSA_11use_defaultESC_SC_EEEEEE10policy1000Ei9GetMedianNSA_6detail15normal_iteratorINSA_10device_ptrIhEEEEJSD_EEEvT0_iT1_T2_DpNS2_10kernel_argIT3_EE:
.text._ZN3cub18CUB_300001_SM_10006detail9transform16transform_kernelINS2_10policy_hubILb1EN4cuda3std3__45tupleIJN6thrust24THRUST_300001_SM_1000_NS17counting_iteratorIiNSA_11use_defaultESC_SC_EEEEEE10policy1000Ei9GetMedianNSA_6detail15normal_iteratorINSA_10device_ptrIhEEEEJSD_EEEvT0_iT1_T2_DpNS2_10kernel_argIT3_EE:
[----:B------:R-:W-:Y:S08]  /*0000*/  LDC R1, c[0x0][0x37c] ;  /* 0x0000df00ff017b82 */ /* 0x000ff00000000800 */
[----:B------:R-:W0:Y:S01]  /*0010*/  LDC.64 R8, c[0x0][0x380] ;  /* 0x0000e000ff087b82 */ /* 0x000e220000000a00 */
[----:B------:R-:W1:Y:S01]  /*0020*/  LDCU UR5, c[0x0][0x3a0] ;  /* 0x00007400ff0577ac */ /* 0x000e620008000800 */
[----:B------:R-:W2:Y:S06]  /*0030*/  LDCU.64 UR6, c[0x0][0x358] ;  /* 0x00006b00ff0677ac */ /* 0x000eac0008000a00 */
[----:B------:R-:W3:Y:S08]  /*0040*/  S2UR UR4, SR_CTAID.X ;  /* 0x00000000000479c3 */ /* 0x000ef00000002500 */
[----:B------:R-:W4:Y:S01]  /*0050*/  LDC.64 R6, c[0x0][0x398] ;  /* 0x0000e600ff067b82 */ /* 0x000f220000000a00 */
[----:B0-----:R-:W-:-:S04]  /*0060*/  IMAD.SHL.U32 R2, R9, 0x80, RZ ;  /* 0x0000008009027824 */ /* 0x001fc800078e00ff */
[----:B---3--:R-:W-:-:S04]  /*0070*/  IMAD R5, R2, UR4, RZ ;  /* 0x0000000402057c24 */ /* 0x008fc8000f8e02ff */
[----:B------:R-:W-:Y:S02]  /*0080*/  IMAD.IADD R3, R8, 0x1, -R5 ;  /* 0x0000000108037824 */ /* 0x000fe400078e0a05 */
[C---:B-1----:R-:W-:Y:S01]  /*0090*/  VIADD R4, R5.reuse, UR5 ;  /* 0x0000000505047c36 */ /* 0x042fe20008000000 */
[C---:B----4-:R-:W-:Y:S02]  /*00a0*/  IADD3 R0, P1, PT, R5.reuse, R6, RZ ;  /* 0x0000000605007210 */ /* 0x050fe40007f3e0ff */
[CC--:B------:R-:W-:Y:S02]  /*00b0*/  ISETP.GT.AND P0, PT, R2.reuse, R3.reuse, PT ;  /* 0x000000030200720c */ /* 0x0c0fe40003f04270 */
[----:B------:R-:W-:Y:S02]  /*00c0*/  VIMNMX R2, PT, PT, R2, R3, PT ;  /* 0x0000000302027248 */ /* 0x000fe40003fe0100 */
[----:B------:R-:W-:-:S09]  /*00d0*/  LEA.HI.X.SX32 R3, R5, R7, 0x1, P1 ;  /* 0x0000000705037211 */ /* 0x000fd200008f0eff */
[----:B--2---:R-:W-:Y:S05]  /*00e0*/  @P0 BRA `(.L_x_35) ;  /* 0x0000000800ec0947 */ /* 0x004fea0003800000 */
        /* <DEDUP_REMOVED lines=9> */
.L_x_41:
[----:B0-----:R-:W0:Y:S01]  /*0180*/  LDCU UR8, c[0x0][0x390] ;  /* 0x00007200ff0877ac */ /* 0x001e220008000800 */
[----:B------:R-:W-:Y:S01]  /*0190*/  IMAD R9, R2, 0x80, R5 ;  /* 0x0000008002097824 */ /* 0x000fe200078e0205 */
[----:B------:R-:W1:Y:S03]  /*01a0*/  LDCU.64 UR4, c[0x0][0x388] ;  /* 0x00007100ff0477ac */ /* 0x000e660008000a00 */
[----:B------:R-:W-:-:S04]  /*01b0*/  IMAD.IADD R6, R4, 0x1, R9 ;  /* 0x0000000104067824 */ /* 0x000fc800078e0209 */
[----:B0-----:R-:W-:-:S05]  /*01c0*/  IMAD R6, R6, UR8, RZ ;  /* 0x0000000806067c24 */ /* 0x001fca000f8e02ff */
[----:B-1----:R-:W-:Y:S01]  /*01d0*/  IADD3 R13, P0, PT, R6, UR4, RZ ;  /* 0x00000004060d7c10 */ /* 0x002fe2000ff1e0ff */
[----:B------:R-:W-:-:S03]  /*01e0*/  UMOV UR4, 0x1 ;  /* 0x0000000100047882 */ /* 0x000fc60000000000 */
[----:B------:R-:W-:-:S09]  /*01f0*/  LEA.HI.X.SX32 R15, R6, UR5, 0x1, P0 ;  /* 0x00000005060f7c11 */ /* 0x000fd200080f0eff */
.L_x_40:
[----:B0-----:R-:W-:Y:S01]  /*0200*/  IADD3 R6, P0, PT, R13, UR4, RZ ;  /* 0x000000040d067c10 */ /* 0x001fe2000ff1e0ff */
[----:B------:R-:W0:Y:S04]  /*0210*/  LDCU UR5, c[0x0][0x390] ;  /* 0x00007200ff0577ac */ /* 0x000e280008000800 */
[----:B------:R-:W-:-:S05]  /*0220*/  IMAD.X R7, RZ, RZ, R15, P0 ;  /* 0x000000ffff077224 */ /* 0x000fca00000e060f */
[----:B------:R1:W5:Y:S01]  /*0230*/  LDG.E.U8 R17, desc[UR6][R6.64] ;  /* 0x0000000606117981 */ /* 0x000362000c1e1100 */
[----:B------:R-:W-:Y:S01]  /*0240*/  IMAD.U32 R8, RZ, RZ, UR4 ;  /* 0x00000004ff087e24 */ /* 0x000fe2000f8e00ff */
[----:B------:R-:W-:Y:S01]  /*0250*/  BSSY.RECONVERGENT B0, `(.L_x_37) ;  /* 0x0000010000007945 */ /* 0x000fe20003800200 */
[----:B------:R-:W-:-:S04]  /*0260*/  UIADD3 UR4, UPT, UPT, UR4, 0x1, URZ ;  /* 0x0000000104047890 */ /* 0x000fc8000fffe0ff */
[----:B0-----:R-:W-:-:S11]  /*0270*/  UISETP.NE.AND UP0, UPT, UR4, UR5, UPT ;  /* 0x000000050400728c */ /* 0x001fd6000bf05270 */
.L_x_39:
        /* <DEDUP_REMOVED lines=13> */
.L_x_38:
[----:B------:R-:W-:Y:S05]  /*0350*/  BSYNC.RECONVERGENT B0 ;  /* 0x0000000000007941 */ /* 0x000fea0003800200 */
.L_x_37:
[----:B0-----:R-:W-:-:S04]  /*0360*/  IADD3 R6, P0, PT, R8, R13, RZ ;  /* 0x0000000d08067210 */ /* 0x001fc80007f1e0ff */
        /* <DEDUP_REMOVED lines=14> */
.L_x_36:
        /* <DEDUP_REMOVED lines=8> */
.L_x_43:
        /* <DEDUP_REMOVED lines=57> */
.L_x_42:
        /* <DEDUP_REMOVED lines=34> */
.L_x_44:
        /* <DEDUP_REMOVED lines=22> */
.L_x_45:
[----:B------:R-:W-:Y:S05]  /*0be0*/  @P1 EXIT ;  /* 0x000000000000194d */ /* 0x000fea0003800000 */
[----:B------:R-:W3:Y:S01]  /*0bf0*/  LDCU.64 UR4, c[0x0][0x388] ;  /* 0x00007100ff0477ac */ /* 0x000ee20008000a00 */
[----:B012---:R-:W-:-:S04]  /*0c00*/  IMAD R7, R8, 0x80, R5 ;  /* 0x0000008008077824 */ /* 0x007fc800078e0205 */
[----:B------:R-:W-:-:S04]  /*0c10*/  IMAD.IADD R4, R4, 0x1, R7 ;  /* 0x0000000104047824 */ /* 0x000fc800078e0207 */
[----:B------:R-:W-:-:S05]  /*0c20*/  IMAD R2, R4, R2, R11 ;  /* 0x0000000204027224 */ /* 0x000fca00078e020b */
[----:B---3--:R-:W-:-:S04]  /*0c30*/  IADD3 R4, P0, PT, R2, UR4, RZ ;  /* 0x0000000402047c10 */ /* 0x008fc8000ff1e0ff */
[----:B------:R-:W-:-:S06]  /*0c40*/  LEA.HI.X.SX32 R5, R2, UR5, 0x1, P0 ;  /* 0x0000000502057c11 */ /* 0x000fcc00080f0eff */
[----:B------:R-:W2:Y:S01]  /*0c50*/  LDG.E.U8 R5, desc[UR6][R4.64] ;  /* 0x0000000604057981 */ /* 0x000ea2000c1e1100 */
[----:B------:R-:W-:-:S04]  /*0c60*/  IADD3 R2, P0, PT, R7, R0, RZ ;  /* 0x0000000007027210 */ /* 0x000fc80007f1e0ff */
[----:B------:R-:W-:-:S05]  /*0c70*/  LEA.HI.X.SX32 R3, R7, R3, 0x1, P0 ;  /* 0x0000000307037211 */ /* 0x000fca00000f0eff */
[----:B--2---:R-:W-:Y:S01]  /*0c80*/  STG.E.U8 desc[UR6][R2.64], R5 ;  /* 0x0000000502007986 */ /* 0x004fe2000c101106 */
[----:B------:R-:W-:Y:S05]  /*0c90*/  EXIT ;  /* 0x000000000000794d */ /* 0x000fea0003800000 */
.L_x_35:
[----:B------:R-:W-:-:S13]  /*0ca0*/  ISETP.GE.AND P0, PT, R9, 0x1, PT ;  /* 0x000000010900780c */ /* 0x000fda0003f06270 */
[----:B------:R-:W-:Y:S05]  /*0cb0*/  @!P0 EXIT ;  /* 0x000000000000894d */ /* 0x000fea0003800000 */
[----:B------:R-:W0:Y:S01]  /*0cc0*/  LDCU UR8, c[0x0][0x390] ;  /* 0x00007200ff0877ac */ /* 0x000e220008000800 */
[----:B------:R-:W1:Y:S01]  /*0cd0*/  S2R R5, SR_TID.X ;  /* 0x0000000000057919 */ /* 0x000e620000002100 */
[----:B0-----:R-:W-:Y:S02]  /*0ce0*/  UISETP.GE.AND UP0, UPT, UR8, 0x2, UPT ;  /* 0x000000020800788c */ /* 0x001fe4000bf06270 */
[----:B------:R-:W-:-:S04]  /*0cf0*/  ULEA.HI UR4, UR8, UR8, URZ, 0x1 ;  /* 0x0000000808047291 */ /* 0x000fc8000f8f08ff */
[----:B------:R-:W-:-:S03]  /*0d00*/  USHF.R.S32.HI UR5, URZ, 0x1, UR4 ;  /* 0x00000001ff057899 */ /* 0x000fc60008011404 */
[----:B------:R-:W-:Y:S09]  /*0d10*/  BRA.U !UP0, `(.L_x_46) ;  /* 0x0000000108e07547 */ /* 0x000ff2000b800000 */
[----:B------:R-:W-:-:S07]  /*0d20*/  IMAD.MOV.U32 R6, RZ, RZ, RZ ;  /* 0x000000ffff067224 */ /* 0x000fce00078e00ff */
.L_x_54:
[----:B-1----:R-:W-:Y:S01]  /*0d30*/  IMAD R7, R6, 0x80, R5 ;  /* 0x0000008006077824 */ /* 0x002fe200078e0205 */
        /* <DEDUP_REMOVED lines=10> */
.L_x_53:
[----:B------:R-:W-:Y:S01]  /*0de0*/  IADD3 R12, P0, PT, R10, R15, RZ ;  /* 0x0000000f0a0c7210 */ /* 0x000fe20007f1e0ff */
[----:B0-----:R-:W0:Y:S04]  /*0df0*/  LDCU UR4, c[0x0][0x390] ;  /* 0x00007200ff0477ac */ /* 0x001e280008000800 */
[----:B------:R-:W-:Y:S02]  /*0e00*/  IMAD.X R13, RZ, RZ, R14, P0 ;  /* 0x000000ffff0d7224 */ /* 0x000fe400000e060e */
[----:B------:R-:W-:Y:S02]  /*0e10*/  IMAD.MOV.U32 R8, RZ, RZ, R12 ;  /* 0x000000ffff087224 */ /* 0x000fe400078e000c */
[----:B------:R-:W-:-:S05]  /*0e20*/  IMAD.MOV.U32 R9, RZ, RZ, R13 ;  /* 0x000000ffff097224 */ /* 0x000fca00078e000d */
[----:B------:R1:W5:Y:S01]  /*0e30*/  LDG.E.U8 R17, desc[UR6][R8.64] ;  /* 0x0000000608117981 */ /* 0x000362000c1e1100 */
[----:B------:R-:W-:Y:S01]  /*0e40*/  VIADD R10, R10, 0x1 ;  /* 0x000000010a0a7836 */ /* 0x000fe20000000000 */
[----:B------:R-:W-:Y:S03]  /*0e50*/  BSSY.RECONVERGENT B1, `(.L_x_49) ;  /* 0x0000014000017945 */ /* 0x000fe60003800200 */
[----:B------:R-:W-:Y:S01]  /*0e60*/  IMAD.MOV.U32 R11, RZ, RZ, R10 ;  /* 0x000000ffff0b7224 */ /* 0x000fe200078e000a */
[----:B0-----:R-:W-:-:S13]  /*0e70*/  ISETP.NE.AND P0, PT, R10, UR4, PT ;  /* 0x000000040a007c0c */ /* 0x001fda000bf05270 */
.L_x_51:
        /* <DEDUP_REMOVED lines=16> */
.L_x_50:
[----:B------:R-:W-:-:S07]  /*0f80*/  VIADD R9, R11, 0xffffffff ;  /* 0xffffffff0b097836 */ /* 0x000fce0000000000 */
.L_x_52:
[----:B------:R-:W-:Y:S05]  /*0f90*/  BSYNC.RECONVERGENT B1 ;  /* 0x0000000000017941 */ /* 0x000fea0003800200 */
.L_x_49:
[----:B------:R-:W-:-:S04]  /*0fa0*/  IADD3 R8, P1, PT, R9, R15, RZ ;  /* 0x0000000f09087210 */ /* 0x000fc80007f3e0ff */
[----:B------:R-:W-:-:S05]  /*0fb0*/  LEA.HI.X.SX32 R9, R9, R14, 0x1, P1 ;  /* 0x0000000e09097211 */ /* 0x000fca00008f0eff */
[----:B------:R0:W-:Y:S01]  /*0fc0*/  STG.E.U8 desc[UR6][R8.64], R17 ;  /* 0x0000001108007986 */ /* 0x0001e2000c101106 */
[----:B------:R-:W-:Y:S05]  /*0fd0*/  @P0 BRA `(.L_x_53) ;  /* 0xfffffffc00800947 */ /* 0x000fea000383ffff */
[----:B0-----:R-:W-:-:S05]  /*0fe0*/  IADD3 R8, P0, PT, R15, UR5, RZ ;  /* 0x000000050f087c10 */ /* 0x001fca000ff1e0ff */
[----:B------:R-:W-:-:S06]  /*0ff0*/  IMAD.X R9, RZ, RZ, R14, P0 ;  /* 0x000000ffff097224 */ /* 0x000fcc00000e060e */
[----:B------:R-:W2:Y:S01]  /*1000*/  LDG.E.U8 R9, desc[UR6][R8.64] ;  /* 0x0000000608097981 */ /* 0x000ea2000c1e1100 */
[----:B------:R-:W-:-:S04]  /*1010*/  IADD3 R10, P0, PT, R7, R0, RZ ;  /* 0x00000000070a7210 */ /* 0x000fc80007f1e0ff */
[----:B------:R-:W-:-:S05]  /*1020*/  LEA.HI.X.SX32 R11, R7, R3, 0x1, P0 ;  /* 0x00000003070b7211 */ /* 0x000fca00000f0eff */
[----:B--2---:R0:W-:Y:S04]  /*1030*/  STG.E.U8 desc[UR6][R10.64], R9 ;  /* 0x000000090a007986 */ /* 0x0041e8000c101106 */
.L_x_48:
[----:B------:R-:W-:Y:S05]  /*1040*/  BSYNC.RECONVERGENT B0 ;  /* 0x0000000000007941 */ /* 0x000fea0003800200 */
.L_x_47:
[----:B------:R-:W1:Y:S01]  /*1050*/  LDCU UR4, c[0x0][0x384] ;  /* 0x00007080ff0477ac */ /* 0x000e620008000800 */
[----:B------:R-:W-:-:S05]  /*1060*/  VIADD R6, R6, 0x1 ;  /* 0x0000000106067836 */ /* 0x000fca0000000000 */
[----:B-1----:R-:W-:-:S13]  /*1070*/  ISETP.NE.AND P0, PT, R6, UR4, PT ;  /* 0x0000000406007c0c */ /* 0x002fda000bf05270 */
[----:B------:R-:W-:Y:S05]  /*1080*/  @!P0 EXIT ;  /* 0x000000000000894d */ /* 0x000fea0003800000 */
[----:B------:R-:W-:Y:S05]  /*1090*/  BRA `(.L_x_54) ;  /* 0xfffffffc00247947 */ /* 0x000fea000383ffff */
.L_x_46:
[C---:B------:R-:W-:Y:S01]  /*10a0*/  ISETP.GE.U32.AND P0, PT, R9.reuse, 0x4, PT ;  /* 0x000000040900780c */ /* 0x040fe20003f06070 */
[----:B------:R-:W-:Y:S01]  /*10b0*/  IMAD.MOV.U32 R8, RZ, RZ, RZ ;  /* 0x000000ffff087224 */ /* 0x000fe200078e00ff */
[----:B------:R-:W-:-:S11]  /*10c0*/  LOP3.LUT R6, R9, 0x3, RZ, 0xc0, !PT ;  /* 0x0000000309067812 */ /* 0x000fd600078ec0ff */
[----:B------:R-:W-:Y:S05]  /*10d0*/  @!P0 BRA `(.L_x_55) ;  /* 0x00000014001c8947 */ /* 0x000fea0003800000 */
[----:B------:R-:W0:Y:S01]  /*10e0*/  LDC R7, c[0x0][0x390] ;  /* 0x0000e400ff077b82 */ /* 0x000e220000000800 */
[----:B------:R-:W-:Y:S01]  /*10f0*/  LOP3.LUT R8, R9, 0x7ffffffc, RZ, 0xc0, !PT ;  /* 0x7ffffffc09087812 */ /* 0x000fe200078ec0ff */
[----:B------:R-:W2:Y:S01]  /*1100*/  LDCU.64 UR10, c[0x0][0x388] ;  /* 0x00007100ff0a77ac */ /* 0x000ea20008000a00 */
[----:B------:R-:W-:Y:S02]  /*1110*/  IMAD.MOV.U32 R20, RZ, RZ, RZ ;  /* 0x000000ffff147224 */ /* 0x000fe400078e00ff */
[----:B------:R-:W-:-:S13]  /*1120*/  ISETP.GT.AND P0, PT, R8, RZ, PT ;  /* 0x000000ff0800720c */ /* 0x000fda0003f04270 */
[----:B------:R-:W-:Y:S05]  /*1130*/  @!P0 BRA `(.L_x_56) ;  /* 0x00000010004c8947 */ /* 0x000fea0003800000 */
[----:B------:R-:W-:Y:S01]  /*1140*/  IMAD.IADD R9, R8, 0x1, -R20 ;  /* 0x0000000108097824 */ /* 0x000fe200078e0a14 */
[----:B------:R-:W-:-:S04]  /*1150*/  PLOP3.LUT P0, PT, PT, PT, PT, 0x80, 0x8 ;  /* 0x000000000008781c */ /* 0x000fc80003f0f070 */
[----:B------:R-:W-:-:S13]  /*1160*/  ISETP.GT.AND P1, PT, R9, 0xc, PT ;  /* 0x0000000c0900780c */ /* 0x000fda0003f24270 */
[----:B------:R-:W-:Y:S05]  /*1170*/  @!P1 BRA `(.L_x_57) ;  /* 0x0000000800c09947 */ /* 0x000fea0003800000 */
[----:B------:R-:W3:Y:S01]  /*1180*/  LDC R10, c[0x0][0x390] ;  /* 0x0000e400ff0a7b82 */ /* 0x000ee20000000800 */
[----:B------:R-:W-:Y:S01]  /*1190*/  PLOP3.LUT P0, PT, PT, PT, PT, 0x8, 0x80 ;  /* 0x000000000080781c */ /* 0x000fe20003f0e170 */
[----:B------:R-:W-:Y:S01]  /*11a0*/  VIADD R11, R8, 0xfffffff4 ;  /* 0xfffffff4080b7836 */ /* 0x000fe20000000000 */
[----:B------:R-:W4:Y:S11]  /*11b0*/  LDCU.64 UR8, c[0x0][0x388] ;  /* 0x00007100ff0877ac */ /* 0x000f360008000a00 */
.L_x_60:
[----:B-1----:R-:W-:-:S05]  /*11c0*/  IMAD R9, R20, 0x80, R5 ;  /* 0x0000008014097824 */ /* 0x002fca00078e0205 */
[----:B------:R-:W-:-:S13]  /*11d0*/  ISETP.GE.AND P2, PT, R9, R2, PT ;  /* 0x000000020900720c */ /* 0x000fda0003f46270 */
[----:B------:R-:W1:Y:S01]  /*11e0*/  @!P2 LDC R15, c[0x0][0x390] ;  /* 0x0000e400ff0fab82 */ /* 0x000e620000000800 */
[----:B------:R-:W-:-:S07]  /*11f0*/  @!P2 IMAD.IADD R14, R4, 0x1, R9 ;  /* 0x00000001040ea824 */ /* 0x000fce00078e0209 */
[----:B0-----:R-:W5:Y:S01]  /*1200*/  @!P2 LDC.64 R12, c[0x0][0x388] ;  /* 0x0000e200ff0cab82 */ /* 0x001f620000000a00 */
[----:B-1----:R-:W-:-:S05]  /*1210*/  @!P2 IMAD R14, R14, R15, UR5 ;  /* 0x000000050e0eae24 */ /* 0x002fca000f8e020f */
[----:B-----5:R-:W-:-:S04]  /*1220*/  @!P2 IADD3 R18, P1, PT, R14, R12, RZ ;  /* 0x0000000c0e12a210 */ /* 0x020fc80007f3e0ff */
[----:B------:R-:W-:-:S05]  /*1230*/  @!P2 LEA.HI.X.SX32 R19, R14, R13, 0x1, P1 ;  /* 0x0000000d0e13a211 */ /* 0x000fca00008f0eff */
[----:B------:R-:W5:Y:S01]  /*1240*/  @!P2 LDG.E.U8 R21, desc[UR6][R18.64] ;  /* 0x000000061215a981 */ /* 0x000f62000c1e1100 */
[C---:B------:R-:W-:Y:S01]  /*1250*/  VIADD R15, R9.reuse, 0x80 ;  /* 0x00000080090f7836 */ /* 0x040fe20000000000 */
[----:B------:R-:W-:-:S04]  /*1260*/  IADD3 R16, P3, PT, R9, R0, RZ ;  /* 0x0000000009107210 */ /* 0x000fc80007f7e0ff */
[----:B------:R-:W-:-:S13]  /*1270*/  ISETP.GE.AND P1, PT, R15, R2, PT ;  /* 0x000000020f00720c */ /* 0x000fda0003f26270 */
[----:B------:R-:W1:Y:S01]  /*1280*/  @!P1 LDC R17, c[0x0][0x390] ;  /* 0x0000e400ff119b82 */ /* 0x000e620000000800 */
[----:B------:R-:W-:-:S07]  /*1290*/  @!P1 IMAD.IADD R14, R4, 0x1, R15 ;  /* 0x00000001040e9824 */ /* 0x000fce00078e020f */
[----:B------:R-:W0:Y:S01]  /*12a0*/  @!P1 LDC.64 R12, c[0x0][0x388] ;  /* 0x0000e200ff0c9b82 */ /* 0x000e220000000a00 */
[----:B-1----:R-:W-:Y:S01]  /*12b0*/  @!P1 IMAD R15, R14, R17, UR5 ;  /* 0x000000050e0f9e24 */ /* 0x002fe2000f8e0211 */
[----:B------:R-:W-:-:S04]  /*12c0*/  LEA.HI.X.SX32 R17, R9, R3, 0x1, P3 ;  /* 0x0000000309117211 */ /* 0x000fc800018f0eff */
[----:B0-----:R-:W-:-:S04]  /*12d0*/  @!P1 IADD3 R14, P4, PT, R15, R12, RZ ;  /* 0x0000000c0f0e9210 */ /* 0x001fc80007f9e0ff */
        /* <DEDUP_REMOVED lines=8> */
[----:B-1----:R-:W-:-:S05]  /*1360*/  @!P2 IMAD R19, R18, R25, UR5 ;  /* 0x000000051213ae24 */ /* 0x002fca000f8e0219 */
[----:B--2---:R-:W-:-:S04]  /*1370*/  @!P2 IADD3 R18, P3, PT, R19, R12, RZ ;  /* 0x0000000c1312a210 */ /* 0x004fc80007f7e0ff */
[----:B------:R-:W-:Y:S01]  /*1380*/  @!P2 LEA.HI.X.SX32 R19, R19, R13, 0x1, P3 ;  /* 0x0000000d1313a211 */ /* 0x000fe200018f0eff */
[----:B-----5:R1:W-:Y:S04]  /*1390*/  @!P1 STG.E.U8 desc[UR6][R16.64+0x80], R23 ;  /* 0x0000801710009986 */ /* 0x0203e8000c101106 */
[----:B0-----:R-:W2:Y:S01]  /*13a0*/  @!P2 LDG.E.U8 R21, desc[UR6][R18.64] ;  /* 0x000000061215a981 */ /* 0x001ea2000c1e1100 */
[----:B------:R-:W-:-:S05]  /*13b0*/  VIADD R15, R9, 0x180 ;  /* 0x00000180090f7836 */ /* 0x000fca0000000000 */
[----:B------:R-:W-:-:S13]  /*13c0*/  ISETP.GE.AND P3, PT, R15, R2, PT ;  /* 0x000000020f00720c */ /* 0x000fda0003f66270 */
[----:B------:R-:W0:Y:S01]  /*13d0*/  @!P3 LDC R25, c[0x0][0x390] ;  /* 0x0000e400ff19bb82 */ /* 0x000e220000000800 */
[----:B------:R-:W-:-:S07]  /*13e0*/  @!P3 IMAD.IADD R14, R4, 0x1, R15 ;  /* 0x00000001040eb824 */ /* 0x000fce00078e020f */
[----:B------:R-:W5:Y:S01]  /*13f0*/  @!P3 LDC.64 R12, c[0x0][0x388] ;  /* 0x0000e200ff0cbb82 */ /* 0x000f620000000a00 */
[----:B0-----:R-:W-:-:S05]  /*1400*/  @!P3 IMAD R15, R14, R25, UR5 ;  /* 0x000000050e0fbe24 */ /* 0x001fca000f8e0219 */
[----:B-----5:R-:W-:-:S04]  /*1410*/  @!P3 IADD3 R14, P1, PT, R15, R12, RZ ;  /* 0x0000000c0f0eb210 */ /* 0x020fc80007f3e0ff */
[----:B------:R-:W-:Y:S01]  /*1420*/  @!P3 LEA.HI.X.SX32 R15, R15, R13, 0x1, P1 ;  /* 0x0000000d0f0fb211 */ /* 0x000fe200008f0eff */
[----:B--2---:R0:W-:Y:S04]  /*1430*/  @!P2 STG.E.U8 desc[UR6][R16.64+0x100], R21 ;  /* 0x000100151000a986 */ /* 0x0041e8000c101106 */
[----:B------:R-:W2:Y:S01]  /*1440*/  @!P3 LDG.E.U8 R25, desc[UR6][R14.64] ;  /* 0x000000060e19b981 */ /* 0x000ea2000c1e1100 */
[----:B------:R-:W-:-:S05]  /*1450*/  VIADD R19, R9, 0x200 ;  /* 0x0000020009137836 */ /* 0x000fca0000000000 */
[----:B------:R-:W-:-:S13]  /*1460*/  ISETP.GE.AND P1, PT, R19, R2, PT ;  /* 0x000000021300720c */ /* 0x000fda0003f26270 */
[----:B-1----:R-:W1:Y:S01]  /*1470*/  @!P1 LDC R23, c[0x0][0x390] ;  /* 0x0000e400ff179b82 */ /* 0x002e620000000800 */
[----:B------:R-:W-:-:S07]  /*1480*/  @!P1 IMAD.IADD R18, R4, 0x1, R19 ;  /* 0x0000000104129824 */ /* 0x000fce00078e0213 */
[----:B------:R-:W5:Y:S01]  /*1490*/  @!P1 LDC.64 R12, c[0x0][0x388] ;  /* 0x0000e200ff0c9b82 */ /* 0x000f620000000a00 */
[----:B-1----:R-:W-:-:S05]  /*14a0*/  @!P1 IMAD R18, R18, R23, UR5 ;  /* 0x0000000512129e24 */ /* 0x002fca000f8e0217 */
[----:B-----5:R-:W-:-:S04]  /*14b0*/  @!P1 IADD3 R22, P2, PT, R18, R12, RZ ;  /* 0x0000000c12169210 */ /* 0x020fc80007f5e0ff */
[----:B------:R-:W-:Y:S01]  /*14c0*/  @!P1 LEA.HI.X.SX32 R23, R18, R13, 0x1, P2 ;  /* 0x0000000d12179211 */ /* 0x000fe200010f0eff */
[----:B--2---:R1:W-:Y:S05]  /*14d0*/  @!P3 STG.E.U8 desc[UR6][R16.64+0x180], R25 ;  /* 0x000180191000b986 */ /* 0x0043ea000c101106 */
[----:B------:R-:W2:Y:S01]  /*14e0*/  @!P1 LDG.E.U8 R23, desc[UR6][R22.64] ;  /* 0x0000000616179981 */ /* 0x000ea2000c1e1100 */
[----:B------:R-:W-:Y:S01]  /*14f0*/  VIADD R15, R9, 0x280 ;  /* 0x00000280090f7836 */ /* 0x000fe20000000000 */
[----:B------:R-:W-:-:S04]  /*1500*/  IADD3 R18, P3, PT, R19, R0, RZ ;  /* 0x0000000013127210 */ /* 0x000fc80007f7e0ff */
[----:B------:R-:W-:Y:S02]  /*1510*/  ISETP.GE.AND P2, PT, R15, R2, PT ;  /* 0x000000020f00720c */ /* 0x000fe40003f46270 */
[----:B------:R-:W-:-:S11]  /*1520*/  LEA.HI.X.SX32 R19, R19, R3, 0x1, P3 ;  /* 0x0000000313137211 */ /* 0x000fd600018f0eff */
[----:B0-----:R-:W0:Y:S01]  /*1530*/  @!P2 LDC R21, c[0x0][0x390] ;  /* 0x0000e400ff15ab82 */ /* 0x001e220000000800 */
[----:B------:R-:W-:-:S07]  /*1540*/  @!P2 IMAD.IADD R14, R4, 0x1, R15 ;  /* 0x00000001040ea824 */ /* 0x000fce00078e020f */
[----:B------:R-:W5:Y:S01]  /*1550*/  @!P2 LDC.64 R12, c[0x0][0x388] ;  /* 0x0000e200ff0cab82 */ /* 0x000f620000000a00 */
[----:B0-----:R-:W-:-:S05]  /*1560*/  @!P2 IMAD R15, R14, R21, UR5 ;  /* 0x000000050e0fae24 */ /* 0x001fca000f8e0215 */
        /* <DEDUP_REMOVED lines=9> */
[----:B-1----:R-:W-:-:S05]  /*1600*/  @!P1 IMAD R17, R16, R25, UR5 ;  /* 0x0000000510119e24 */ /* 0x002fca000f8e0219 */
[----:B-----5:R-:W-:-:S04]  /*1610*/  @!P1 IADD3 R16, P3, PT, R17, R12, RZ ;  /* 0x0000000c11109210 */ /* 0x020fc80007f7e0ff */
[----:B------:R-:W-:Y:S01]  /*1620*/  @!P1 LEA.HI.X.SX32 R17, R17, R13, 0x1, P3 ;  /* 0x0000000d11119211 */ /* 0x000fe200018f0eff */
[----:B--2---:R1:W-:Y:S04]  /*1630*/  @!P2 STG.E.U8 desc[UR6][R18.64+0x80], R21 ;  /* 0x000080151200a986 */ /* 0x0043e8000c101106 */
[----:B------:R-:W2:Y:S01]  /*1640*/  @!P1 LDG.E.U8 R25, desc[UR6][R16.64] ;  /* 0x0000000610199981 */ /* 0x000ea2000c1e1100 */
[----:B------:R-:W-:-:S05]  /*1650*/  VIADD R15, R9, 0x380 ;  /* 0x00000380090f7836 */ /* 0x000fca0000000000 */
[----:B------:R-:W-:-:S13]  /*1660*/  ISETP.GE.AND P2, PT, R15, R2, PT ;  /* 0x000000020f00720c */ /* 0x000fda0003f46270 */
[----:B0-----:R-:W0:Y:S01]  /*1670*/  @!P2 LDC R23, c[0x0][0x390] ;  /* 0x0000e400ff17ab82 */ /* 0x001e220000000800 */
[----:B------:R-:W-:-:S07]  /*1680*/  @!P2 IMAD.IADD R14, R4, 0x1, R15 ;  /* 0x00000001040ea824 */ /* 0x000fce00078e020f */
[----:B------:R-:W5:Y:S01]  /*1690*/  @!P2 LDC.64 R12, c[0x0][0x388] ;  /* 0x0000e200ff0cab82 */ /* 0x000f620000000a00 */
[----:B0-----:R-:W-:-:S05]  /*16a0*/  @!P2 IMAD R15, R14, R23, UR5 ;  /* 0x000000050e0fae24 */ /* 0x001fca000f8e0217 */
[----:B-----5:R-:W-:-:S04]  /*16b0*/  @!P2 IADD3 R14, P3, PT, R15, R12, RZ ;  /* 0x0000000c0f0ea210 */ /* 0x020fc80007f7e0ff */
[----:B------:R-:W-:Y:S01]  /*16c0*/  @!P2 LEA.HI.X.SX32 R15, R15, R13, 0x1, P3 ;  /* 0x0000000d0f0fa211 */ /* 0x000fe200018f0eff */
[----:B--2---:R0:W-:Y:S04]  /*16d0*/  @!P1 STG.E.U8 desc[UR6][R18.64+0x100], R25 ;  /* 0x0001001912009986 */ /* 0x0041e8000c101106 */
[----:B-1----:R-:W2:Y:S01]  /*16e0*/  @!P2 LDG.E.U8 R21, desc[UR6][R14.64] ;  /* 0x000000060e15a981 */ /* 0x002ea2000c1e1100 */
[----:B------:R-:W-:-:S05]  /*16f0*/  VIADD R17, R9, 0x400 ;  /* 0x0000040009117836 */ /* 0x000fca0000000000 */
[----:B------:R-:W-:-:S13]  /*1700*/  ISETP.GE.AND P1, PT, R17, R2, PT ;  /* 0x000000021100720c */ /* 0x000fda0003f26270 */
[----:B------:R-:W1:Y:S01]  /*1710*/  @!P1 LDC R23, c[0x0][0x390] ;  /* 0x0000e400ff179b82 */ /* 0x000e620000000800 */
[----:B------:R-:W-:-:S07]  /*1720*/  @!P1 IMAD.IADD R16, R4, 0x1, R17 ;  /* 0x0000000104109824 */ /* 0x000fce00078e0211 */
[----:B------:R-:W5:Y:S01]  /*1730*/  @!P1 LDC.64 R12, c[0x0][0x388] ;  /* 0x0000e200ff0c9b82 */ /* 0x000f620000000a00 */
[----:B-1----:R-:W-:-:S05]  /*1740*/  @!P1 IMAD R16, R16, R23, UR5 ;  /* 0x0000000510109e24 */ /* 0x002fca000f8e0217 */
[----:B-----5:R-:W-:-:S04]  /*1750*/  @!P1 IADD3 R22, P3, PT, R16, R12, RZ ;  /* 0x0000000c10169210 */ /* 0x020fc80007f7e0ff */
[----:B------:R-:W-:Y:S01]  /*1760*/  @!P1 LEA.HI.X.SX32 R23, R16, R13, 0x1, P3 ;  /* 0x0000000d10179211 */ /* 0x000fe200018f0eff */
[----:B--2---:R1:W-:Y:S05]  /*1770*/  @!P2 STG.E.U8 desc[UR6][R18.64+0x180], R21 ;  /* 0x000180151200a986 */ /* 0x0043ea000c101106 */
[----:B------:R-:W2:Y:S01]  /*1780*/  @!P1 LDG.E.U8 R23, desc[UR6][R22.64] ;  /* 0x0000000616179981 */ /* 0x000ea2000c1e1100 */
[----:B------:R-:W-:-:S05]  /*1790*/  VIADD R13, R9, 0x480 ;  /* 0x00000480090d7836 */ /* 0x000fca0000000000 */
[----:B------:R-:W-:-:S13]  /*17a0*/  ISETP.GE.AND P2, PT, R13, R2, PT ;  /* 0x000000020d00720c */ /* 0x000fda0003f46270 */
[----:B0-----:R-:W0:Y:S01]  /*17b0*/  @!P2 LDC R25, c[0x0][0x390] ;  /* 0x0000e400ff19ab82 */ /* 0x001e220000000800 */
[----:B------:R-:W-:-:S07]  /*17c0*/  @!P2 IMAD.IADD R12, R4, 0x1, R13 ;  /* 0x00000001040ca824 */ /* 0x000fce00078e020d */
[----:B------:R-:W5:Y:S01]  /*17d0*/  @!P2 LDC.64 R14, c[0x0][0x388] ;  /* 0x0000e200ff0eab82 */ /* 0x000f620000000a00 */
[----:B0-----:R-:W-:Y:S01]  /*17e0*/  @!P2 IMAD R24, R12, R25, UR5 ;  /* 0x000000050c18ae24 */ /* 0x001fe2000f8e0219 */
[----:B------:R-:W-:-:S04]  /*17f0*/  IADD3 R12, P3, PT, R17, R0, RZ ;  /* 0x00000000110c7210 */ /* 0x000fc80007f7e0ff */
[----:B------:R-:W-:Y:S02]  /*1800*/  LEA.HI.X.SX32 R13, R17, R3, 0x1, P3 ;  /* 0x00000003110d7211 */ /* 0x000fe400018f0eff */
        /* <DEDUP_REMOVED lines=36> */
[----:B------:R-:W5:Y:S01]  /*1a50*/  @!P2 LDC R25, c[0x0][0x390] ;  /* 0x0000e400ff19ab82 */ /* 0x000f620000000800 */
[----:B------:R-:W-:-:S07]  /*1a60*/  @!P2 IMAD.IADD R16, R4, 0x1, R17 ;  /* 0x000000010410a824 */ /* 0x000fce00078e0211 */
[----:B0-----:R-:W0:Y:S01]  /*1a70*/  @!P2 LDC.64 R18, c[0x0][0x388] ;  /* 0x0000e200ff12ab82 */ /* 0x001e220000000a00 */
[----:B-----5:R-:W-:Y:S01]  /*1a80*/  @!P2 IMAD R22, R16, R25, UR5 ;  /* 0x000000051016ae24 */ /* 0x020fe2000f8e0219 */
[----:B------:R-:W-:-:S04]  /*1a90*/  IADD3 R16, P3, PT, R21, R0, RZ ;  /* 0x0000000015107210 */ /* 0x000fc80007f7e0ff */
[----:B------:R-:W-:Y:S02]  /*1aa0*/  LEA.HI.X.SX32 R17, R21, R3, 0x1, P3 ;  /* 0x0000000315117211 */ /* 0x000fe400018f0eff */
[----:B0-----:R-:W-:-:S04]  /*1ab0*/  @!P2 IADD3 R18, P4, PT, R22, R18, RZ ;  /* 0x000000121612a210 */ /* 0x001fc80007f9e0ff */
[----:B------:R-:W-:Y:S01]  /*1ac0*/  @!P2 LEA.HI.X.SX32 R19, R22, R19, 0x1, P4 ;  /* 0x000000131613a211 */ /* 0x000fe200020f0eff */
[----:B--2---:R0:W-:Y:S05]  /*1ad0*/  @!P1 STG.E.U8 desc[UR6][R16.64], R15 ;  /* 0x0000000f10009986 */ /* 0x0041ea000c101106 */
        /* <DEDUP_REMOVED lines=17> */
[----:B0-----:R-:W-:Y:S05]  /*1bf0*/  @P1 BRA `(.L_x_59) ;  /* 0x0000000000181947 */ /* 0x001fea0003800000 */
[----:B------:R-:W-:-:S04]  /*1c00*/  IMAD.IADD R9, R4, 0x1, R9 ;  /* 0x0000000104097824 */ /* 0x000fc800078e0209 */
[----:B---3--:R-:W-:-:S05]  /*1c10*/  IMAD R9, R9, R10, UR5 ;  /* 0x0000000509097e24 */ /* 0x008fca000f8e020a */
[----:B----4-:R-:W-:-:S04]  /*1c20*/  IADD3 R12, P1, PT, R9, UR8, RZ ;  /* 0x00000008090c7c10 */ /* 0x010fc8000ff3e0ff */
[----:B------:R-:W-:-:S06]  /*1c30*/  LEA.HI.X.SX32 R13, R9, UR9, 0x1, P1 ;  /* 0x00000009090d7c11 */ /* 0x000fcc00088f0eff */
[----:B------:R-:W2:Y:S04]  /*1c40*/  LDG.E.U8 R13, desc[UR6][R12.64] ;  /* 0x000000060c0d7981 */ /* 0x000ea8000c1e1100 */
[----:B--2---:R0:W-:Y:S02]  /*1c50*/  STG.E.U8 desc[UR6][R16.64+0x180], R13 ;  /* 0x0001800d10007986 */ /* 0x0041e4000c101106 */
.L_x_59:
[----:B----4-:R-:W-:Y:S05]  /*1c60*/  BSYNC.RECONVERGENT B0 ;  /* 0x0000000000007941 */ /* 0x010fea0003800200 */
.L_x_58:
[----:B------:R-:W-:Y:S05]  /*1c70*/  @!P2 BRA `(.L_x_60) ;  /* 0xfffffff40050a947 */ /* 0x000fea000383ffff */
.L_x_57:
[----:B------:R-:W-:-:S05]  /*1c80*/  IMAD.IADD R9, R8, 0x1, -R20 ;  /* 0x0000000108097824 */ /* 0x000fca00078e0a14 */
[----:B------:R-:W-:-:S13]  /*1c90*/  ISETP.GT.AND P1, PT, R9, 0x4, PT ;  /* 0x000000040900780c */ /* 0x000fda0003f24270 */
[----:B------:R-:W-:Y:S05]  /*1ca0*/  @!P1 BRA `(.L_x_61) ;  /* 0x0000000400689947 */ /* 0x000fea0003800000 */
[----:B-1----:R-:W-:-:S05]  /*1cb0*/  IMAD R9, R20, 0x80, R5 ;  /* 0x0000008014097824 */ /* 0x002fca00078e0205 */
[----:B------:R-:W-:-:S13]  /*1cc0*/  ISETP.GE.AND P1, PT, R9, R2, PT ;  /* 0x000000020900720c */ /* 0x000fda0003f26270 */
[----:B0-----:R-:W0:Y:S01]  /*1cd0*/  @!P1 LDC R13, c[0x0][0x390] ;  /* 0x0000e400ff0d9b82 */ /* 0x001e220000000800 */
[----:B------:R-:W-:-:S07]  /*1ce0*/  @!P1 IMAD.IADD R12, R4, 0x1, R9 ;  /* 0x00000001040c9824 */ /* 0x000fce00078e0209 */
[----:B---3--:R-:W1:Y:S01]  /*1cf0*/  @!P1 LDC.64 R10, c[0x0][0x388] ;  /* 0x0000e200ff0a9b82 */ /* 0x008e620000000a00 */
[----:B0-----:R-:W-:-:S05]  /*1d00*/  @!P1 IMAD R12, R12, R13, UR5 ;  /* 0x000000050c0c9e24 */ /* 0x001fca000f8e020d */
[----:B-1----:R-:W-:-:S04]  /*1d10*/  @!P1 IADD3 R14, P0, PT, R12, R10, RZ ;  /* 0x0000000a0c0e9210 */ /* 0x002fc80007f1e0ff */
[----:B------:R-:W-:-:S05]  /*1d20*/  @!P1 LEA.HI.X.SX32 R15, R12, R11, 0x1, P0 ;  /* 0x0000000b0c0f9211 */ /* 0x000fca00000f0eff */
[----:B------:R-:W3:Y:S01]  /*1d30*/  @!P1 LDG.E.U8 R17, desc[UR6][R14.64] ;  /* 0x000000060e119981 */ /* 0x000ee2000c1e1100 */
[----:B------:R-:W-:-:S05]  /*1d40*/  VIADD R11, R9, 0x80 ;  /* 0x00000080090b7836 */ /* 0x000fca0000000000 */
[----:B------:R-:W-:-:S13]  /*1d50*/  ISETP.GE.AND P0, PT, R11, R2, PT ;  /* 0x000000020b00720c */ /* 0x000fda0003f06270 */
[----:B------:R-:W0:Y:S01]  /*1d60*/  @!P0 LDC R19, c[0x0][0x390] ;  /* 0x0000e400ff138b82 */ /* 0x000e220000000800 */
[----:B------:R-:W-:-:S07]  /*1d70*/  @!P0 IMAD.IADD R10, R4, 0x1, R11 ;  /* 0x00000001040a8824 */ /* 0x000fce00078e020b */
[----:B------:R-:W1:Y:S01]  /*1d80*/  @!P0 LDC.64 R12, c[0x0][0x388] ;  /* 0x0000e200ff0c8b82 */ /* 0x000e620000000a00 */
[----:B0-----:R-:W-:Y:S01]  /*1d90*/  @!P0 IMAD R16, R10, R19, UR5 ;  /* 0x000000050a108e24 */ /* 0x001fe2000f8e0213 */
[----:B------:R-:W-:-:S04]  /*1da0*/  IADD3 R10, P2, PT, R9, R0, RZ ;  /* 0x00000000090a7210 */ /* 0x000fc80007f5e0ff */
[----:B------:R-:W-:Y:S02]  /*1db0*/  LEA.HI.X.SX32 R11, R9, R3, 0x1, P2 ;  /* 0x00000003090b7211 */ /* 0x000fe400010f0eff */
        /* <DEDUP_REMOVED lines=8> */
[----:B------:R-:W4:Y:S01]  /*1e40*/  @!P1 LDC.64 R14, c[0x0][0x388] ;  /* 0x0000e200ff0e9b82 */ /* 0x000f220000000a00 */
[----:B-1----:R-:W-:-:S05]  /*1e50*/  @!P1 IMAD R16, R16, R23, UR5 ;  /* 0x0000000510109e24 */ /* 0x002fca000f8e0217 */
[----:B----4-:R-:W-:-:S04]  /*1e60*/  @!P1 IADD3 R14, P2, PT, R16, R14, RZ ;  /* 0x0000000e100e9210 */ /* 0x010fc80007f5e0ff */
[----:B------:R-:W-:Y:S01]  /*1e70*/  @!P1 LEA.HI.X.SX32 R15, R16, R15, 0x1, P2 ;  /* 0x0000000f100f9211 */ /* 0x000fe200010f0eff */
[----:B---3--:R1:W-:Y:S04]  /*1e80*/  @!P0 STG.E.U8 desc[UR6][R10.64+0x80], R19 ;  /* 0x000080130a008986 */ /* 0x0083e8000c101106 */
[----:B------:R-:W3:Y:S01]  /*1e90*/  @!P1 LDG.E.U8 R21, desc[UR6][R14.64] ;  /* 0x000000060e159981 */ /* 0x000ee2000c1e1100 */
[----:B------:R-:W-:-:S05]  /*1ea0*/  VIADD R9, R9, 0x180 ;  /* 0x0000018009097836 */ /* 0x000fca0000000000 */
[----:B------:R-:W-:-:S13]  /*1eb0*/  ISETP.GE.AND P2, PT, R9, R2, PT ;  /* 0x000000020900720c */ /* 0x000fda0003f46270 */
[----:B------:R-:W4:Y:S01]  /*1ec0*/  @!P2 LDC R16, c[0x0][0x390] ;  /* 0x0000e400ff10ab82 */ /* 0x000f220000000800 */
[----:B------:R-:W-:-:S07]  /*1ed0*/  @!P2 IMAD.IADD R9, R4, 0x1, R9 ;  /* 0x000000010409a824 */ /* 0x000fce00078e0209 */
[----:B------:R-:W5:Y:S01]  /*1ee0*/  @!P2 LDC.64 R12, c[0x0][0x388] ;  /* 0x0000e200ff0cab82 */ /* 0x000f620000000a00 */
[----:B----4-:R-:W-:-:S05]  /*1ef0*/  @!P2 IMAD R9, R9, R16, UR5 ;  /* 0x000000050909ae24 */ /* 0x010fca000f8e0210 */
[----:B-----5:R-:W-:-:S04]  /*1f00*/  @!P2 IADD3 R16, P0, PT, R9, R12, RZ ;  /* 0x0000000c0910a210 */ /* 0x020fc80007f1e0ff */
[----:B0-----:R-:W-:Y:S01]  /*1f10*/  @!P2 LEA.HI.X.SX32 R17, R9, R13, 0x1, P0 ;  /* 0x0000000d0911a211 */ /* 0x001fe200000f0eff */
[----:B------:R-:W-:Y:S01]  /*1f20*/  VIADD R20, R20, 0x4 ;  /* 0x0000000414147836 */ /* 0x000fe20000000000 */
[----:B---3--:R0:W-:Y:S04]  /*1f30*/  @!P1 STG.E.U8 desc[UR6][R10.64+0x100], R21 ;  /* 0x000100150a009986 */ /* 0x0081e8000c101106 */
[----:B-1----:R-:W3:Y:S01]  /*1f40*/  @!P2 LDG.E.U8 R19, desc[UR6][R16.64] ;  /* 0x000000061013a981 */ /* 0x002ee2000c1e1100 */
[----:B------:R-:W-:-:S05]  /*1f50*/  IMAD R9, R20, 0x80, R5 ;  /* 0x0000008014097824 */ /* 0x000fca00078e0205 */
[----:B------:R-:W-:-:S13]  /*1f60*/  ISETP.GE.AND P0, PT, R9, R2, PT ;  /* 0x000000020900720c */ /* 0x000fda0003f06270 */
[----:B------:R-:W1:Y:S01]  /*1f70*/  @!P0 LDC R15, c[0x0][0x390] ;  /* 0x0000e400ff0f8b82 */ /* 0x000e620000000800 */
[----:B------:R-:W-:-:S07]  /*1f80*/  @!P0 IMAD.IADD R14, R4, 0x1, R9 ;  /* 0x00000001040e8824 */ /* 0x000fce00078e0209 */
[----:B------:R-:W4:Y:S01]  /*1f90*/  @!P0 LDC.64 R12, c[0x0][0x388] ;  /* 0x0000e200ff0c8b82 */ /* 0x000f220000000a00 */
[----:B-1----:R-:W-:-:S05]  /*1fa0*/  @!P0 IMAD R15, R14, R15, UR5 ;  /* 0x000000050e0f8e24 */ /* 0x002fca000f8e020f */
[----:B----4-:R-:W-:-:S04]  /*1fb0*/  @!P0 IADD3 R14, P1, PT, R15, R12, RZ ;  /* 0x0000000c0f0e8210 */ /* 0x010fc80007f3e0ff */
[----:B------:R-:W-:Y:S01]  /*1fc0*/  @!P0 LEA.HI.X.SX32 R15, R15, R13, 0x1, P1 ;  /* 0x0000000d0f0f8211 */ /* 0x000fe200008f0eff */
[----:B---3--:R1:W-:Y:S05]  /*1fd0*/  @!P2 STG.E.U8 desc[UR6][R10.64+0x180], R19 ;  /* 0x000180130a00a986 */ /* 0x0083ea000c101106 */
[----:B------:R-:W3:Y:S01]  /*1fe0*/  @!P0 LDG.E.U8 R15, desc[UR6][R14.64] ;  /* 0x000000060e0f8981 */ /* 0x000ee2000c1e1100 */
[----:B------:R-:W-:-:S05]  /*1ff0*/  VIADD R13, R9, 0x80 ;  /* 0x00000080090d7836 */ /* 0x000fca0000000000 */
[----:B------:R-:W-:-:S13]  /*2000*/  ISETP.GE.AND P1, PT, R13, R2, PT ;  /* 0x000000020d00720c */ /* 0x000fda0003f26270 */
[----:B0-----:R-:W0:Y:S01]  /*2010*/  @!P1 LDC R21, c[0x0][0x390] ;  /* 0x0000e400ff159b82 */ /* 0x001e220000000800 */
[----:B------:R-:W-:-:S07]  /*2020*/  @!P1 IMAD.IADD R12, R4, 0x1, R13 ;  /* 0x00000001040c9824 */ /* 0x000fce00078e020d */
[----:B------:R-:W4:Y:S01]  /*2030*/  @!P1 LDC.64 R16, c[0x0][0x388] ;  /* 0x0000e200ff109b82 */ /* 0x000f220000000a00 */
[----:B0-----:R-:W-:Y:S01]  /*2040*/  @!P1 IMAD R18, R12, R21, UR5 ;  /* 0x000000050c129e24 */ /* 0x001fe2000f8e0215 */
[----:B------:R-:W-:-:S04]  /*2050*/  IADD3 R12, P2, PT, R9, R0, RZ ;  /* 0x00000000090c7210 */ /* 0x000fc80007f5e0ff */
[----:B------:R-:W-:Y:S02]  /*2060*/  LEA.HI.X.SX32 R13, R9, R3, 0x1, P2 ;  /* 0x00000003090d7211 */ /* 0x000fe400010f0eff */
[----:B----4-:R-:W-:-:S04]  /*2070*/  @!P1 IADD3 R16, P3, PT, R18, R16, RZ ;  /* 0x0000001012109210 */ /* 0x010fc80007f7e0ff */
[----:B------:R-:W-:Y:S01]  /*2080*/  @!P1 LEA.HI.X.SX32 R17, R18, R17, 0x1, P3 ;  /* 0x0000001112119211 */ /* 0x000fe200018f0eff */
[----:B---3--:R0:W-:Y:S05]  /*2090*/  @!P0 STG.E.U8 desc[UR6][R12.64], R15 ;  /* 0x0000000f0c008986 */ /* 0x0081ea000c101106 */
[----:B------:R-:W3:Y:S01]  /*20a0*/  @!P1 LDG.E.U8 R17, desc[UR6][R16.64] ;  /* 0x0000000610119981 */ /* 0x000ee2000c1e1100 */
[----:B-1----:R-:W-:-:S05]  /*20b0*/  VIADD R19, R9, 0x100 ;  /* 0x0000010009137836 */ /* 0x002fca0000000000 */
        /* <DEDUP_REMOVED lines=9> */
[----:B------:R-:W-:Y:S01]  /*2150*/  VIADD R9, R9, 0x180 ;  /* 0x0000018009097836 */ /* 0x000fe20000000000 */
[----:B------:R-:W-:Y:S04]  /*2160*/  BSSY.RECONVERGENT B0, `(.L_x_62) ;  /* 0x000000d000007945 */ /* 0x000fe80003800200 */
[----:B------:R-:W-:Y:S01]  /*2170*/  ISETP.GE.AND P1, PT, R9, R2, PT ;  /* 0x000000020900720c */ /* 0x000fe20003f26270 */
[----:B---3--:R0:W-:Y:S01]  /*2180*/  @!P0 STG.E.U8 desc[UR6][R12.64+0x100], R11 ;  /* 0x0001000b0c008986 */ /* 0x0081e2000c101106 */
[----:B------:R-:W-:-:S11]  /*2190*/  PLOP3.LUT P0, PT, PT, PT, PT, 0x8, 0x80 ;  /* 0x000000000080781c */ /* 0x000fd60003f0e170 */
[----:B------:R-:W-:Y:S05]  /*21a0*/  @P1 BRA `(.L_x_63) ;  /* 0x0000000000201947 */ /* 0x000fea0003800000 */
[----:B------:R-:W1:Y:S01]  /*21b0*/  LDC R10, c[0x0][0x390] ;  /* 0x0000e400ff0a7b82 */ /* 0x000e620000000800 */
[----:B------:R-:W3:Y:S01]  /*21c0*/  LDCU.64 UR8, c[0x0][0x388] ;  /* 0x00007100ff0877ac */ /* 0x000ee20008000a00 */
[----:B------:R-:W-:-:S04]  /*21d0*/  IMAD.IADD R9, R4, 0x1, R9 ;  /* 0x0000000104097824 */ /* 0x000fc800078e0209 */
[----:B-1----:R-:W-:-:S05]  /*21e0*/  IMAD R9, R9, R10, UR5 ;  /* 0x0000000509097e24 */ /* 0x002fca000f8e020a */
[----:B---3--:R-:W-:-:S04]  /*21f0*/  IADD3 R10, P1, PT, R9, UR8, RZ ;  /* 0x00000008090a7c10 */ /* 0x008fc8000ff3e0ff */
[----:B0-----:R-:W-:-:S06]  /*2200*/  LEA.HI.X.SX32 R11, R9, UR9, 0x1, P1 ;  /* 0x00000009090b7c11 */ /* 0x001fcc00088f0eff */
[----:B------:R-:W3:Y:S04]  /*2210*/  LDG.E.U8 R11, desc[UR6][R10.64] ;  /* 0x000000060a0b7981 */ /* 0x000ee8000c1e1100 */
[----:B---3--:R1:W-:Y:S02]  /*2220*/  STG.E.U8 desc[UR6][R12.64+0x180], R11 ;  /* 0x0001800b0c007986 */ /* 0x0083e4000c101106 */
.L_x_63:
[----:B--2---:R-:W-:Y:S05]  /*2230*/  BSYNC.RECONVERGENT B0 ;  /* 0x0000000000007941 */ /* 0x004fea0003800200 */
.L_x_62:
[----:B------:R-:W-:-:S07]  /*2240*/  VIADD R20, R20, 0x4 ;  /* 0x0000000414147836 */ /* 0x000fce0000000000 */
.L_x_61:
[----:B------:R-:W-:-:S13]  /*2250*/  ISETP.NE.OR P0, PT, R20, R8, P0 ;  /* 0x000000081400720c */ /* 0x000fda0000705670 */
[----:B------:R-:W-:Y:S05]  /*2260*/  @!P0 BRA `(.L_x_55) ;  /* 0x0000000000b88947 */ /* 0x000fea0003800000 */
.L_x_56:
        /* <DEDUP_REMOVED lines=19> */
[----:B---3--:R0:W-:Y:S05]  /*23a0*/  @!P1 STG.E.U8 desc[UR6][R10.64], R17 ;  /* 0x000000110a009986 */ /* 0x0081ea000c101106 */
        /* <DEDUP_REMOVED lines=12> */
[----:B------:R-:W-:Y:S01]  /*2470*/  BSSY.RECONVERGENT B0, `(.L_x_64) ;  /* 0x000000c000007945 */ /* 0x000fe20003800200 */
[----:B------:R-:W-:-:S03]  /*2480*/  VIADD R20, R20, 0x4 ;  /* 0x0000000414147836 */ /* 0x000fc60000000000 */
[----:B------:R-:W-:Y:S01]  /*2490*/  ISETP.GE.AND P0, PT, R9, R2, PT ;  /* 0x000000020900720c */ /* 0x000fe20003f06270 */
[----:B---3--:R0:W-:Y:S01]  /*24a0*/  @!P1 STG.E.U8 desc[UR6][R10.64+0x100], R15 ;  /* 0x0001000f0a009986 */ /* 0x0081e2000c101106 */
[----:B------:R-:W-:-:S11]  /*24b0*/  ISETP.NE.AND P1, PT, R20, R8, PT ;  /* 0x000000081400720c */ /* 0x000fd60003f25270 */
[----:B------:R-:W-:Y:S05]  /*24c0*/  @P0 BRA `(.L_x_65) ;  /* 0x0000000000180947 */ /* 0x000fea0003800000 */
[----:B------:R-:W-:-:S04]  /*24d0*/  IMAD.IADD R12, R4, 0x1, R9 ;  /* 0x00000001040c7824 */ /* 0x000fc800078e0209 */
[----:B------:R-:W-:-:S05]  /*24e0*/  IMAD R9, R12, R7, UR5 ;  /* 0x000000050c097e24 */ /* 0x000fca000f8e0207 */
[----:B--2---:R-:W-:-:S04]  /*24f0*/  IADD3 R12, P0, PT, R9, UR10, RZ ;  /* 0x0000000a090c7c10 */ /* 0x004fc8000ff1e0ff */
[----:B0-----:R-:W-:-:S06]  /*2500*/  LEA.HI.X.SX32 R13, R9, UR11, 0x1, P0 ;  /* 0x0000000b090d7c11 */ /* 0x001fcc00080f0eff */
[----:B------:R-:W2:Y:S04]  /*2510*/  LDG.E.U8 R13, desc[UR6][R12.64] ;  /* 0x000000060c0d7981 */ /* 0x000ea8000c1e1100 */
[----:B--2---:R1:W-:Y:S02]  /*2520*/  STG.E.U8 desc[UR6][R10.64+0x180], R13 ;  /* 0x0001800d0a007986 */ /* 0x0043e4000c101106 */
.L_x_65:
[----:B--2---:R-:W-:Y:S05]  /*2530*/  BSYNC.RECONVERGENT B0 ;  /* 0x0000000000007941 */ /* 0x004fea0003800200 */
.L_x_64:
[----:B------:R-:W-:Y:S05]  /*2540*/  @P1 BRA `(.L_x_56) ;  /* 0xfffffffc00481947 */ /* 0x000fea000383ffff */
.L_x_55:
[----:B------:R-:W-:-:S13]  /*2550*/  ISETP.NE.AND P0, PT, R6, RZ, PT ;  /* 0x000000ff0600720c */ /* 0x000fda0003f05270 */
[----:B--2---:R-:W-:Y:S05]  /*2560*/  @!P0 EXIT ;  /* 0x000000000000894d */ /* 0x004fea0003800000 */
[----:B------:R-:W-:-:S05]  /*2570*/  UMOV UR4, URZ ;  /* 0x000000ff00047c82 */ /* 0x000fca0008000000 */
.L_x_66:
[----:B-1----:R-:W-:-:S05]  /*2580*/  IMAD R9, R8, 0x80, R5 ;  /* 0x0000008008097824 */ /* 0x002fca00078e0205 */
[----:B------:R-:W-:-:S13]  /*2590*/  ISETP.GE.AND P0, PT, R9, R2, PT ;  /* 0x000000020900720c */ /* 0x000fda0003f06270 */
[----:B0--3--:R-:W0:Y:S01]  /*25a0*/  @!P0 LDC R10, c[0x0][0x390] ;  /* 0x0000e400ff0a8b82 */ /* 0x009e220000000800 */
[----:B------:R-:W-:-:S07]  /*25b0*/  @!P0 IMAD.IADD R7, R4, 0x1, R9 ;  /* 0x0000000104078824 */ /* 0x000fce00078e0209 */
[----:B------:R-:W1:Y:S01]  /*25c0*/  @!P0 LDC.64 R12, c[0x0][0x388] ;  /* 0x0000e200ff0c8b82 */ /* 0x000e620000000a00 */
[----:B0-----:R-:W-:-:S05]  /*25d0*/  @!P0 IMAD R7, R7, R10, UR5 ;  /* 0x0000000507078e24 */ /* 0x001fca000f8e020a */
[----:B-1----:R-:W-:-:S04]  /*25e0*/  @!P0 IADD3 R10, P1, PT, R7, R12, RZ ;  /* 0x0000000c070a8210 */ /* 0x002fc80007f3e0ff */
[----:B------:R-:W-:-:S06]  /*25f0*/  @!P0 LEA.HI.X.SX32 R11, R7, R13, 0x1, P1 ;  /* 0x0000000d070b8211 */ /* 0x000fcc00008f0eff */
[----:B------:R-:W2:Y:S01]  /*2600*/  @!P0 LDG.E.U8 R11, desc[UR6][R10.64] ;  /* 0x000000060a0b8981 */ /* 0x000ea2000c1e1100 */
[----:B------:R-:W-:Y:S01]  /*2610*/  @!P0 IADD3 R12, P1, PT, R9, R0, RZ ;  /* 0x00000000090c8210 */ /* 0x000fe20007f3e0ff */
[----:B------:R-:W-:-:S03]  /*2620*/  UIADD3 UR4, UPT, UPT, UR4, 0x1, URZ ;  /* 0x0000000104047890 */ /* 0x000fc6000fffe0ff */
[----:B------:R-:W-:-:S05]  /*2630*/  @!P0 LEA.HI.X.SX32 R13, R9, R3, 0x1, P1 ;  /* 0x00000003090d8211 */ /* 0x000fca00008f0eff */
[----:B--2---:R0:W-:Y:S01]  /*2640*/  @!P0 STG.E.U8 desc[UR6][R12.64], R11 ;  /* 0x0000000b0c008986 */ /* 0x0041e2000c101106 */
[----:B------:R-:W-:-:S13]  /*2650*/  ISETP.NE.AND P0, PT, R6, UR4, PT ;  /* 0x0000000406007c0c */ /* 0x000fda000bf05270 */
[----:B0-----:R-:W-:Y:S05]  /*2660*/  @!P0 EXIT ;  /* 0x000000000000894d */ /* 0x001fea0003800000 */
[----:B------:R-:W-:Y:S01]  /*2670*/  VIADD R8, R8, 0x1 ;  /* 0x0000000108087836 */ /* 0x000fe20000000000 */
[----:B------:R-:W-:Y:S06]  /*2680*/  BRA `(.L_x_66) ;  /* 0xfffffffc00bc7947 */ /* 0x000fec000383ffff */
.L_x_67:
        /* <DEDUP_REMOVED lines=15> */
.L_x_120:


//--------------------- .text._ZN3cub18CUB_300001_SM_10006detail8for_each13static_kernelINS2_12policy_hub_t12policy_500_tElNS2_12op_wrapper_tIl10GetWindowsN6thrust24THRUST_300001_SM_1000_NS17counting_iteratorIiNS9_11use_defaultESB_SB_EEEEEEvT0_T1_ --------------------------
	.section	.text._ZN3cub18CUB_300001_SM_10006detail8for_each13static_kernelINS2_12policy_hub_t12policy_500_tElNS2_12op_wrapper_tIl10GetWindowsN6thrust24THRUST_300001_SM_1000_NS17counting_iteratorIiNS9_11use_defaultESB_SB_EEEEEEvT0_T1_,"ax",@progbits
	.align	128
        .global         _ZN3cub18CUB_300001_SM_10006detail8for_each13static_kernelINS2_12policy_hub_t12policy_500_tElNS2_12op_wrapper_tIl10GetWindowsN6thrust24THRUST_300001_SM_1000_NS17counting_iteratorIiNS9_11use_defaultESB_SB_EEEEEEvT0_T1_
        .type           _ZN3cub18CUB_300001_SM_10006detail8for_each13static_kernelINS2_12policy_hub_t12policy_500_tElNS2_12op_wrapper_tIl10GetWindowsN6thrust24THRUST_300001_SM_1000_NS17counting_iteratorIiNS9_11use_defaultESB_SB_EEEEEEvT0_T1_,@function
        .size           _ZN3cub18CUB_300001_SM_10006detail8for_each13static_kernelINS2_12policy_hub_t12policy_500_tElNS2_12op_wrapper_tIl10GetWindowsN6thrust24THRUST_300001_SM_1000_NS17counting_iteratorIiNS9_11use_defaultESB_SB_EEEEEEvT0_T1_,(.L_x_121 - _ZN3cub18CUB_300001_SM_10006detail8for_each13static_kernelINS2_12policy_hub_t12policy_500_tElNS2_12op_wrapper_tIl10GetWindowsN6thrust24THRUST_300001_SM_1000_NS17counting_iteratorIiNS9_11use_defaultESB_SB_EEEEEEvT0_T1_)
        .other          _ZN3cub18CUB_300001_SM_10006detail8for_each13static_kernelINS2_12policy_hub_t12policy_500_tElNS2_12op_wrapper_tIl10GetWindowsN6thrust24THRUST_300001_SM_1000_NS17counting_iteratorIiNS9_11use_defaultESB_SB_EEEEEEvT0_T1_,@"STO_CUDA_ENTRY STV_DEFAULT"
_ZN3cub18CUB_300001_SM_10006detail8for_each13static_kernelINS2_12policy_hub_t12policy_500_tElNS2_12op_wrapper_tIl10GetWindowsN6thrust24THRUST_300001_SM_1000_NS17counting_iteratorIiNS9_11use_defaultESB_SB_EEEEEEvT0_T1_:
.text._ZN3cub18CUB_300001_SM_10006detail8for_each13static_kernelINS2_12policy_hub_t12policy_500_tElNS2_12op_wrapper_tIl10GetWindowsN6thrust24THRUST_300001_SM_1000_NS17counting_iteratorIiNS9_11use_defaultESB_SB_EEEEEEvT0_T1_:
[----:B------:R-:W-:Y:S08]  /*0000*/  LDC R1, c[0x0][0x37c] ;  /* 0x0000df00ff017b82 */ /* 0x000ff00000000800 */
[----:B------:R-:W0:Y:S01]  /*0010*/  S2UR UR4, SR_CTAID.X ;  /* 0x00000000000479c3 */ /* 0x000e220000002500 */
[----:B------:R-:W1:Y:S01]  /*0020*/  LDCU.64 UR6, c[0x0][0x380] ;  /* 0x00007000ff0677ac */ /* 0x000e620008000a00 */
[----:B------:R-:W2:Y:S01]  /*0030*/  LDCU.64 UR8, c[0x0][0x358] ;  /* 0x00006b00ff0877ac */ /* 0x000ea20008000a00 */
[----:B0-----:R-:W-:-:S04]  /*0040*/  UIMAD.WIDE.U32 UR4, UR4, 0x200, URZ ;  /* 0x00000200040478a5 */ /* 0x001fc8000f8e00ff */
[----:B-1----:R-:W-:-:S04]  /*0050*/  UIADD3 UR6, UP0, UPT, -UR4, UR6, URZ ;  /* 0x0000000604067290 */ /* 0x002fc8000ff1e1ff */
[----:B------:R-:W-:Y:S02]  /*0060*/  UIADD3.X UR7, UPT, UPT, ~UR5, UR7, URZ, UP0, !UPT ;  /* 0x0000000705077290 */ /* 0x000fe400087fe5ff */
[----:B------:R-:W-:-:S04]  /*0070*/  UISETP.GE.U32.AND UP0, UPT, UR6, 0x200, UPT ;  /* 0x000002000600788c */ /* 0x000fc8000bf06070 */
[----:B------:R-:W-:-:S09]  /*0080*/  UISETP.GE.AND.EX UP0, UPT, UR7, URZ, UPT, UP0 ;  /* 0x000000ff0700728c */ /* 0x000fd2000bf06300 */
[----:B--2---:R-:W-:Y:S05]  /*0090*/  BRA.U !UP0, `(.L_x_68) ;  /* 0x0000001908e87547 */ /* 0x004fea000b800000 */
[----:B------:R-:W0:Y:S01]  /*00a0*/  LDCU UR7, c[0x0][0x3ac] ;  /* 0x00007580ff0777ac */ /* 0x000e220008000800 */
[----:B------:R-:W1:Y:S01]  /*00b0*/  S2R R3, SR_TID.X ;  /* 0x0000000000037919 */ /* 0x000e620000002100 */
[----:B0-----:R-:W-:-:S05]  /*00c0*/  IMAD.U32 R20, RZ, RZ, UR7 ;  /* 0x00000007ff147e24 */ /* 0x001fca000f8e00ff */
[----:B------:R-:W-:-:S13]  /*00d0*/  ISETP.GE.AND P0, PT, R20, RZ, PT ;  /* 0x000000ff1400720c */ /* 0x000fda0003f06270 */
[----:B-1----:R-:W-:Y:S05]  /*00e0*/  @!P0 EXIT ;  /* 0x000000000000894d */ /* 0x002fea0003800000 */
[----:B------:R-:W0:Y:S01]  /*00f0*/  LDC R2, c[0x0][0x388] ;  /* 0x0000e200ff027b82 */ /* 0x000e220000000800 */
[----:B------:R-:W1:Y:S01]  /*0100*/  LDCU.64 UR6, c[0x0][0x3a0] ;  /* 0x00007400ff0677ac */ /* 0x000e620008000a00 */
[----:B------:R-:W-:Y:S01]  /*0110*/  IMAD.SHL.U32 R5, R20, 0x2, RZ ;  /* 0x0000000214057824 */ /* 0x000fe200078e00ff */
[----:B------:R-:W-:Y:S01]  /*0120*/  BSSY.RECONVERGENT B0, `(.L_x_69) ;  /* 0x00000da000007945 */ /* 0x000fe20003800200 */
[----:B------:R-:W2:Y:S02]  /*0130*/  LDCU UR5, c[0x0][0x3a0] ;  /* 0x00007400ff0577ac */ /* 0x000ea40008000800 */
[C---:B------:R-:W-:Y:S01]  /*0140*/  VIADD R4, R5.reuse, 0x1 ;  /* 0x0000000105047836 */ /* 0x040fe20000000000 */
[C---:B------:R-:W-:Y:S01]  /*0150*/  LOP3.LUT R18, R5.reuse, 0x6, RZ, 0xc0, !PT ;  /* 0x0000000605127812 */ /* 0x040fe200078ec0ff */
[----:B------:R-:W3:Y:S01]  /*0160*/  LDCU UR10, c[0x0][0x3ac] ;  /* 0x00007580ff0a77ac */ /* 0x000ee20008000800 */
[----:B------:R-:W-:Y:S01]  /*0170*/  LOP3.LUT R5, R5, 0x2, RZ, 0xc0, !PT ;  /* 0x0000000205057812 */ /* 0x000fe200078ec0ff */
[----:B------:R-:W4:Y:S01]  /*0180*/  LDCU.128 UR12, c[0x0][0x390] ;  /* 0x00007200ff0c77ac */ /* 0x000f220008000c00 */
[----:B-1----:R-:W-:-:S04]  /*0190*/  IMAD.U32 R16, RZ, RZ, UR6 ;  /* 0x00000006ff107e24 */ /* 0x002fc8000f8e00ff */
[----:B------:R-:W-:Y:S01]  /*01a0*/  IMAD R0, R16, UR7, RZ ;  /* 0x0000000710007c24 */ /* 0x000fe2000f8e02ff */
[----:B0-----:R-:W-:Y:S01]  /*01b0*/  IADD3 R3, PT, PT, R3, UR4, R2 ;  /* 0x0000000403037c10 */ /* 0x001fe2000fffe002 */
[----:B------:R-:W-:-:S03]  /*01c0*/  IMAD.MOV R2, RZ, RZ, -R20 ;  /* 0x000000ffff027224 */ /* 0x000fc600078e0a14 */
[----:B------:R-:W-:-:S13]  /*01d0*/  ISETP.GE.AND P0, PT, R3, R0, PT ;  /* 0x000000000300720c */ /* 0x000fda0003f06270 */
[----:B--234-:R-:W-:Y:S05]  /*01e0*/  @P0 BRA `(.L_x_70) ;  /* 0x0000000c00340947 */ /* 0x01cfea0003800000 */
[----:B------:R-:W-:Y:S01]  /*01f0*/  IABS R10, R16 ;  /* 0x00000010000a7213 */ /* 0x000fe20000000000 */
[----:B------:R-:W0:Y:S01]  /*0200*/  LDCU UR4, c[0x0][0x3a8] ;  /* 0x00007500ff0477ac */ /* 0x000e220008000800 */
[----:B------:R-:W-:Y:S02]  /*0210*/  IABS R11, R3 ;  /* 0x00000003000b7213 */ /* 0x000fe40000000000 */
[----:B------:R-:W1:Y:S08]  /*0220*/  I2F.RP R8, R10 ;  /* 0x0000000a00087306 */ /* 0x000e700000209400 */
[----:B-1----:R-:W1:Y:S02]  /*0230*/  MUFU.RCP R8, R8 ;  /* 0x0000000800087308 */ /* 0x002e640000001000 */
[----:B-1----:R-:W-:-:S06]  /*0240*/  VIADD R6, R8, 0xffffffe ;  /* 0x0ffffffe08067836 */ /* 0x002fcc0000000000 */
[----:B------:R1:W2:Y:S02]  /*0250*/  F2I.FTZ.U32.TRUNC.NTZ R7, R6 ;  /* 0x0000000600077305 */ /* 0x0002a4000021f000 */
[----:B-1----:R-:W-:Y:S02]  /*0260*/  IMAD.MOV.U32 R6, RZ, RZ, RZ ;  /* 0x000000ffff067224 */ /* 0x002fe400078e00ff */
[----:B--2---:R-:W-:-:S04]  /*0270*/  IMAD.MOV R9, RZ, RZ, -R7 ;  /* 0x000000ffff097224 */ /* 0x004fc800078e0a07 */
[----:B------:R-:W-:-:S04]  /*0280*/  IMAD R9, R9, R10, RZ ;  /* 0x0000000a09097224 */ /* 0x000fc800078e02ff */
[----:B------:R-:W-:-:S04]  /*0290*/  IMAD.HI.U32 R7, R7, R9, R6 ;  /* 0x0000000907077227 */ /* 0x000fc800078e0006 */
[----:B------:R-:W-:-:S04]  /*02a0*/  IMAD.MOV.U32 R9, RZ, RZ, R11 ;  /* 0x000000ffff097224 */ /* 0x000fc800078e000b */
[----:B------:R-:W-:-:S04]  /*02b0*/  IMAD.HI.U32 R6, R7, R9, RZ ;  /* 0x0000000907067227 */ /* 0x000fc800078e00ff */
[----:B------:R-:W-:-:S04]  /*02c0*/  IMAD.MOV R7, RZ, RZ, -R6 ;  /* 0x000000ffff077224 */ /* 0x000fc800078e0a06 */
[----:B------:R-:W-:Y:S02]  /*02d0*/  IMAD R7, R10, R7, R9 ;  /* 0x000000070a077224 */ /* 0x000fe400078e0209 */
[----:B------:R-:W-:-:S03]  /*02e0*/  IMAD.MOV.U32 R9, RZ, RZ, R2 ;  /* 0x000000ffff097224 */ /* 0x000fc600078e0002 */
[----:B------:R-:W-:-:S13]  /*02f0*/  ISETP.GT.U32.AND P1, PT, R10, R7, PT ;  /* 0x000000070a00720c */ /* 0x000fda0003f24070 */
[----:B------:R-:W-:Y:S02]  /*0300*/  @!P1 IMAD.IADD R7, R7, 0x1, -R10 ;  /* 0x0000000107079824 */ /* 0x000fe400078e0a0a */
[----:B------:R-:W-:Y:S01]  /*0310*/  @!P1 VIADD R6, R6, 0x1 ;  /* 0x0000000106069836 */ /* 0x000fe20000000000 */
[----:B------:R-:W-:Y:S02]  /*0320*/  ISETP.NE.AND P1, PT, R16, RZ, PT ;  /* 0x000000ff1000720c */ /* 0x000fe40003f25270 */
[----:B------:R-:W-:Y:S01]  /*0330*/  ISETP.GE.U32.AND P0, PT, R7, R10, PT ;  /* 0x0000000a0700720c */ /* 0x000fe20003f06070 */
[C---:B0-----:R-:W-:Y:S01]  /*0340*/  IMAD R10, R3.reuse, UR4, R20 ;  /* 0x00000004030a7c24 */ /* 0x041fe2000f8e0214 */
[----:B------:R-:W-:-:S04]  /*0350*/  LOP3.LUT R7, R3, R16, RZ, 0x3c, !PT ;  /* 0x0000001003077212 */ /* 0x000fc800078e3cff */
[----:B------:R-:W-:Y:S02]  /*0360*/  ISETP.GE.AND P2, PT, R7, RZ, PT ;  /* 0x000000ff0700720c */ /* 0x000fe40003f46270 */
[----:B------:R-:W-:-:S05]  /*0370*/  LOP3.LUT R7, R4, 0xfffffff8, RZ, 0xc0, !PT ;  /* 0xfffffff804077812 */ /* 0x000fca00078ec0ff */
[----:B------:R-:W-:-:S06]  /*0380*/  @P0 VIADD R6, R6, 0x1 ;  /* 0x0000000106060836 */ /* 0x000fcc0000000000 */
[----:B------:R-:W-:Y:S01]  /*0390*/  @!P2 IMAD.MOV R6, RZ, RZ, -R6 ;  /* 0x000000ffff06a224 */ /* 0x000fe200078e0a06 */
[----:B------:R-:W-:-:S05]  /*03a0*/  @!P1 LOP3.LUT R6, RZ, R16, RZ, 0x33, !PT ;  /* 0x00000010ff069212 */ /* 0x000fca00078e33ff */
[----:B------:R-:W-:-:S04]  /*03b0*/  IMAD.MOV R8, RZ, RZ, -R6 ;  /* 0x000000ffff087224 */ /* 0x000fc800078e0a06 */
[----:B------:R-:W-:-:S07]  /*03c0*/  IMAD R8, R16, R8, R3 ;  /* 0x0000000810087224 */ /* 0x000fce00078e0203 */
.L_x_81:
[----:B0-----:R-:W0:Y:S01]  /*03d0*/  LDCU.64 UR6, c[0x0][0x3a8] ;  /* 0x00007500ff0677ac */ /* 0x001e220008000a00 */
[--C-:B------:R-:W-:Y:S01]  /*03e0*/  IMAD.IADD R11, R6, 0x1, R9.reuse ;  /* 0x00000001060b7824 */ /* 0x100fe200078e0209 */
[----:B------:R-:W-:Y:S01]  /*03f0*/  ISETP.GE.U32.AND P3, PT, R18, 0x3, PT ;  /* 0x000000031200780c */ /* 0x000fe20003f66070 */
[----:B-1----:R-:W-:Y:S01]  /*0400*/  IMAD.IADD R13, R10, 0x1, R9 ;  /* 0x000000010a0d7824 */ /* 0x002fe200078e0209 */
[----:B------:R-:W1:Y:S01]  /*0410*/  LDCU UR4, c[0x0][0x3a4] ;  /* 0x00007480ff0477ac */ /* 0x000e620008000800 */
[----:B0-----:R-:W-:Y:S01]  /*0420*/  IMAD.U32 R20, RZ, RZ, UR7 ;  /* 0x00000007ff147e24 */ /* 0x001fe2000f8e00ff */
[----:B-1----:R-:W-:-:S03]  /*0430*/  ISETP.GE.AND P0, PT, R11, UR4, PT ;  /* 0x000000040b007c0c */ /* 0x002fc6000bf06270 */
[----:B------:R-:W-:Y:S01]  /*0440*/  IMAD R12, R13, UR6, R20 ;  /* 0x000000060d0c7c24 */ /* 0x000fe2000f8e0214 */
[----:B------:R-:W-:Y:S01]  /*0450*/  ISETP.GE.U32.AND P1, PT, R20, 0x4, PT ;  /* 0x000000041400780c */ /* 0x000fe20003f26070 */
[----:B------:R-:W-:Y:S01]  /*0460*/  IMAD.MOV.U32 R13, RZ, RZ, R2 ;  /* 0x000000ffff0d7224 */ /* 0x000fe200078e0002 */
[----:B------:R-:W-:Y:S02]  /*0470*/  ISETP.NE.AND P4, PT, R9, R20, PT ;  /* 0x000000140900720c */ /* 0x000fe40003f85270 */
[----:B------:R-:W-:-:S09]  /*0480*/  ISETP.GT.AND P0, PT, R11, -0x1, !P0 ;  /* 0xffffffff0b00780c */ /* 0x000fd20004704270 */
[----:B------:R-:W-:Y:S05]  /*0490*/  @!P1 BRA `(.L_x_71) ;  /* 0x0000000400109947 */ /* 0x000fea0003800000 */
[----:B------:R-:W-:-:S07]  /*04a0*/  IMAD.MOV.U32 R13, RZ, RZ, R2 ;  /* 0x000000ffff0d7224 */ /* 0x000fce00078e0002 */
.L_x_72:
[----:B------:R-:W-:-:S04]  /*04b0*/  IMAD.IADD R20, R8, 0x1, R13 ;  /* 0x0000000108147824 */ /* 0x000fc800078e020d */
[----:B------:R-:W-:Y:S01]  /*04c0*/  IMAD R15, R11, UR5, R20 ;  /* 0x000000050b0f7c24 */ /* 0x000fe2000f8e0214 */
[----:B------:R-:W-:-:S04]  /*04d0*/  ISETP.GE.AND P2, PT, R20, UR5, PT ;  /* 0x0000000514007c0c */ /* 0x000fc8000bf46270 */
[----:B------:R-:W-:Y:S02]  /*04e0*/  ISETP.GT.AND P2, PT, R20, -0x1, !P2 ;  /* 0xffffffff1400780c */ /* 0x000fe40005744270 */
[C---:B------:R-:W-:Y:S02]  /*04f0*/  IADD3 R14, P1, PT, R15.reuse, UR14, RZ ;  /* 0x0000000e0f0e7c10 */ /* 0x040fe4000ff3e0ff */
[----:B------:R-:W-:Y:S02]  /*0500*/  PLOP3.LUT P2, PT, P2, P0, PT, 0x80, 0x8 ;  /* 0x000000000008781c */ /* 0x000fe40001741070 */
[----:B------:R-:W-:-:S11]  /*0510*/  LEA.HI.X.SX32 R15, R15, UR15, 0x1, P1 ;  /* 0x0000000f0f0f7c11 */ /* 0x000fd600088f0eff */
[----:B------:R-:W2:Y:S01]  /*0520*/  @P2 LDG.E.U8 R19, desc[UR8][R14.64] ;  /* 0x000000080e132981 */ /* 0x000ea2000c1e1100 */
[----:B------:R-:W-:Y:S02]  /*0530*/  VIADD R16, R20, 0x1 ;  /* 0x0000000114107836 */ /* 0x000fe40000000000 */
[----:B------:R-:W-:-:S03]  /*0540*/  IMAD.IADD R17, R12, 0x1, R13 ;  /* 0x000000010c117824 */ /* 0x000fc600078e020d */
[----:B------:R-:W-:-:S04]  /*0550*/  ISETP.GE.AND P1, PT, R16, UR5, PT ;  /* 0x0000000510007c0c */ /* 0x000fc8000bf26270 */
[----:B------:R-:W-:Y:S02]  /*0560*/  ISETP.GT.AND P1, PT, R16, -0x1, !P1 ;  /* 0xffffffff1000780c */ /* 0x000fe40004f24270 */
[C---:B------:R-:W-:Y:S02]  /*0570*/  IADD3 R16, P5, PT, R17.reuse, UR12, RZ ;  /* 0x0000000c11107c10 */ /* 0x040fe4000ffbe0ff */
[----:B------:R-:W-:Y:S02]  /*0580*/  PLOP3.LUT P1, PT, P1, P0, PT, 0x80, 0x8 ;  /* 0x000000000008781c */ /* 0x000fe40000f21070 */
[----:B------:R-:W-:-:S11]  /*0590*/  LEA.HI.X.SX32 R17, R17, UR13, 0x1, P5 ;  /* 0x0000000d11117c11 */ /* 0x000fd6000a8f0eff */
[----:B------:R-:W-:Y:S04]  /*05a0*/  @!P1 STG.E.U8 desc[UR8][R16.64+0x1], RZ ;  /* 0x000001ff10009986 */ /* 0x000fe8000c101108 */
[----:B--2---:R0:W-:Y:S04]  /*05b0*/  @P2 STG.E.U8 desc[UR8][R16.64], R19 ;  /* 0x0000001310002986 */ /* 0x0041e8000c101108 */
[----:B------:R-:W-:Y:S04]  /*05c0*/  @!P2 STG.E.U8 desc[UR8][R16.64], RZ ;  /* 0x000000ff1000a986 */ /* 0x000fe8000c101108 */
[----:B------:R-:W2:Y:S01]  /*05d0*/  @P1 LDG.E.U8 R21, desc[UR8][R14.64+0x1] ;  /* 0x000001080e151981 */ /* 0x000ea2000c1e1100 */
[----:B------:R-:W-:-:S05]  /*05e0*/  VIADD R22, R20, 0x2 ;  /* 0x0000000214167836 */ /* 0x000fca0000000000 */
[----:B------:R-:W-:-:S04]  /*05f0*/  ISETP.GE.AND P2, PT, R22, UR5, PT ;  /* 0x0000000516007c0c */ /* 0x000fc8000bf46270 */
[----:B------:R-:W-:-:S04]  /*0600*/  ISETP.GT.AND P2, PT, R22, -0x1, !P2 ;  /* 0xffffffff1600780c */ /* 0x000fc80005744270 */
[----:B------:R-:W-:-:S13]  /*0610*/  PLOP3.LUT P2, PT, P2, P0, PT, 0x80, 0x8 ;  /* 0x000000000008781c */ /* 0x000fda0001741070 */
[----:B------:R-:W-:Y:S04]  /*0620*/  @!P2 STG.E.U8 desc[UR8][R16.64+0x2], RZ ;  /* 0x000002ff1000a986 */ /* 0x000fe8000c101108 */
[----:B--2---:R1:W-:Y:S04]  /*0630*/  @P1 STG.E.U8 desc[UR8][R16.64+0x1], R21 ;  /* 0x0000011510001986 */ /* 0x0043e8000c101108 */
[----:B------:R-:W2:Y:S01]  /*0640*/  @P2 LDG.E.U8 R23, desc[UR8][R14.64+0x2] ;  /* 0x000002080e172981 */ /* 0x000ea2000c1e1100 */
[----:B0-----:R-:W-:-:S05]  /*0650*/  VIADD R19, R20, 0x3 ;  /* 0x0000000314137836 */ /* 0x001fca0000000000 */
[----:B------:R-:W-:-:S04]  /*0660*/  ISETP.GE.AND P1, PT, R19, UR5, PT ;  /* 0x0000000513007c0c */ /* 0x000fc8000bf26270 */
[----:B------:R-:W-:-:S04]  /*0670*/  ISETP.GT.AND P1, PT, R19, -0x1, !P1 ;  /* 0xffffffff1300780c */ /* 0x000fc80004f24270 */
[----:B------:R-:W-:-:S13]  /*0680*/  PLOP3.LUT P1, PT, P1, P0, PT, 0x80, 0x8 ;  /* 0x000000000008781c */ /* 0x000fda0000f21070 */
[----:B------:R-:W-:Y:S04]  /*0690*/  @!P1 STG.E.U8 desc[UR8][R16.64+0x3], RZ ;  /* 0x000003ff10009986 */ /* 0x000fe8000c101108 */
[----:B--2---:R0:W-:Y:S04]  /*06a0*/  @P2 STG.E.U8 desc[UR8][R16.64+0x2], R23 ;  /* 0x0000021710002986 */ /* 0x0041e8000c101108 */
[----:B------:R-:W2:Y:S01]  /*06b0*/  @P1 LDG.E.U8 R19, desc[UR8][R14.64+0x3] ;  /* 0x000003080e131981 */ /* 0x000ea2000c1e1100 */
[----:B------:R-:W-:-:S05]  /*06c0*/  VIADD R22, R20, 0x4 ;  /* 0x0000000414167836 */ /* 0x000fca0000000000 */
[----:B------:R-:W-:-:S04]  /*06d0*/  ISETP.GE.AND P2, PT, R22, UR5, PT ;  /* 0x0000000516007c0c */ /* 0x000fc8000bf46270 */
[----:B------:R-:W-:-:S04]  /*06e0*/  ISETP.GT.AND P2, PT, R22, -0x1, !P2 ;  /* 0xffffffff1600780c */ /* 0x000fc80005744270 */
[----:B------:R-:W-:-:S13]  /*06f0*/  PLOP3.LUT P2, PT, P2, P0, PT, 0x80, 0x8 ;  /* 0x000000000008781c */ /* 0x000fda0001741070 */
[----:B------:R-:W-:Y:S04]  /*0700*/  @!P2 STG.E.U8 desc[UR8][R16.64+0x4], RZ ;  /* 0x000004ff1000a986 */ /* 0x000fe8000c101108 */
[----:B--2---:R2:W-:Y:S04]  /*0710*/  @P1 STG.E.U8 desc[UR8][R16.64+0x3], R19 ;  /* 0x0000031310001986 */ /* 0x0045e8000c101108 */
[----:B-1----:R-:W3:Y:S01]  /*0720*/  @P2 LDG.E.U8 R21, desc[UR8][R14.64+0x4] ;  /* 0x000004080e152981 */ /* 0x002ee2000c1e1100 */
[----:B------:R-:W-:-:S05]  /*0730*/  VIADD R22, R20, 0x5 ;  /* 0x0000000514167836 */ /* 0x000fca0000000000 */
[----:B------:R-:W-:-:S04]  /*0740*/  ISETP.GE.AND P1, PT, R22, UR5, PT ;  /* 0x0000000516007c0c */ /* 0x000fc8000bf26270 */
[----:B------:R-:W-:-:S04]  /*0750*/  ISETP.GT.AND P1, PT, R22, -0x1, !P1 ;  /* 0xffffffff1600780c */ /* 0x000fc80004f24270 */
[----:B------:R-:W-:-:S13]  /*0760*/  PLOP3.LUT P1, PT, P1, P0, PT, 0x80, 0x8 ;  /* 0x000000000008781c */ /* 0x000fda0000f21070 */
[----:B------:R-:W-:Y:S04]  /*0770*/  @!P1 STG.E.U8 desc[UR8][R16.64+0x5], RZ ;  /* 0x000005ff10009986 */ /* 0x000fe8000c101108 */
[----:B---3--:R1:W-:Y:S04]  /*0780*/  @P2 STG.E.U8 desc[UR8][R16.64+0x4], R21 ;  /* 0x0000041510002986 */ /* 0x0083e8000c101108 */
[----:B0-----:R-:W3:Y:S01]  /*0790*/  @P1 LDG.E.U8 R23, desc[UR8][R14.64+0x5] ;  /* 0x000005080e171981 */ /* 0x001ee2000c1e1100 */
[----:B------:R-:W-:-:S05]  /*07a0*/  VIADD R22, R20, 0x6 ;  /* 0x0000000614167836 */ /* 0x000fca0000000000 */
[----:B------:R-:W-:-:S04]  /*07b0*/  ISETP.GE.AND P2, PT, R22, UR5, PT ;  /* 0x0000000516007c0c */ /* 0x000fc8000bf46270 */
[----:B------:R-:W-:-:S04]  /*07c0*/  ISETP.GT.AND P2, PT, R22, -0x1, !P2 ;  /* 0xffffffff1600780c */ /* 0x000fc80005744270 */
[----:B------:R-:W-:-:S13]  /*07d0*/  PLOP3.LUT P2, PT, P2, P0, PT, 0x80, 0x8 ;  /* 0x000000000008781c */ /* 0x000fda0001741070 */
[----:B------:R0:W-:Y:S04]  /*07e0*/  @!P2 STG.E.U8 desc[UR8][R16.64+0x6], RZ ;  /* 0x000006ff1000a986 */ /* 0x0001e8000c101108 */
[----:B---3--:R0:W-:Y:S04]  /*07f0*/  @P1 STG.E.U8 desc[UR8][R16.64+0x5], R23 ;  /* 0x0000051710001986 */ /* 0x0081e8000c101108 */
[----:B--2---:R-:W2:Y:S01]  /*0800*/  @P2 LDG.E.U8 R19, desc[UR8][R14.64+0x6] ;  /* 0x000006080e132981 */ /* 0x004ea2000c1e1100 */
[----:B------:R-:W-:-:S05]  /*0810*/  VIADD R20, R20, 0x7 ;  /* 0x0000000714147836 */ /* 0x000fca0000000000 */
[----:B------:R-:W-:-:S04]  /*0820*/  ISETP.GE.AND P1, PT, R20, UR5, PT ;  /* 0x0000000514007c0c */ /* 0x000fc8000bf26270 */
[----:B------:R-:W-:-:S04]  /*0830*/  ISETP.GT.AND P1, PT, R20, -0x1, !P1 ;  /* 0xffffffff1400780c */ /* 0x000fc80004f24270 */
[----:B------:R-:W-:-:S13]  /*0840*/  PLOP3.LUT P1, PT, P1, P0, PT, 0x80, 0x8 ;  /* 0x000000000008781c */ /* 0x000fda0000f21070 */
[----:B------:R0:W-:Y:S04]  /*0850*/  @!P1 STG.E.U8 desc[UR8][R16.64+0x7], RZ ;  /* 0x000007ff10009986 */ /* 0x0001e8000c101108 */
[----:B--2---:R0:W-:Y:S04]  /*0860*/  @P2 STG.E.U8 desc[UR8][R16.64+0x6], R19 ;  /* 0x0000061310002986 */ /* 0x0041e8000c101108 */
[----:B-1----:R-:W2:Y:S01]  /*0870*/  @P1 LDG.E.U8 R21, desc[UR8][R14.64+0x7] ;  /* 0x000007080e151981 */ /* 0x002ea2000c1e1100 */
[----:B------:R-:W-:Y:S02]  /*0880*/  IMAD.U32 R20, RZ, RZ, UR10 ;  /* 0x0000000aff147e24 */ /* 0x000fe4000f8e00ff */
[----:B------:R-:W-:-:S04]  /*0890*/  VIADD R13, R13, 0x8 ;  /* 0x000000080d0d7836 */ /* 0x000fc80000000000 */
[----:B------:R-:W-:Y:S01]  /*08a0*/  IMAD.IADD R22, R13, 0x1, R20 ;  /* 0x000000010d167824 */ /* 0x000fe200078e0214 */
[----:B--2---:R0:W-:Y:S04]  /*08b0*/  @P1 STG.E.U8 desc[UR8][R16.64+0x7], R21 ;  /* 0x0000071510001986 */ /* 0x0041e8000c101108 */
[----:B------:R-:W-:-:S13]  /*08c0*/  ISETP.NE.AND P1, PT, R22, R7, PT ;  /* 0x000000071600720c */ /* 0x000fda0003f25270 */
[----:B0-----:R-:W-:Y:S05]  /*08d0*/  @P1 BRA `(.L_x_72) ;  /* 0xfffffff800f41947 */ /* 0x001fea000383ffff */
.L_x_71:
[----:B------:R-:W-:Y:S01]  /*08e0*/  VIADD R9, R9, 0x1 ;  /* 0x0000000109097836 */ /* 0x000fe20000000000 */
[----:B------:R-:W-:Y:S06]  /*08f0*/  @!P3 BRA `(.L_x_73) ;  /* 0x0000000000a0b947 */ /* 0x000fec0003800000 */
[----:B------:R-:W0:Y:S01]  /*0900*/  LDCU UR4, c[0x0][0x3a0] ;  /* 0x00007400ff0477ac */ /* 0x000e220008000800 */
[--C-:B------:R-:W-:Y:S02]  /*0910*/  IMAD.IADD R24, R8, 0x1, R13.reuse ;  /* 0x0000000108187824 */ /* 0x100fe400078e020d */
[----:B------:R-:W-:Y:S01]  /*0920*/  IMAD.IADD R15, R12, 0x1, R13 ;  /* 0x000000010c0f7824 */ /* 0x000fe200078e020d */
[----:B------:R-:W1:Y:S02]  /*0930*/  LDCU.128 UR16, c[0x0][0x390] ;  /* 0x00007200ff1077ac */ /* 0x000e640008000c00 */
[----:B0-----:R-:W-:Y:S01]  /*0940*/  ISETP.GE.AND P2, PT, R24, UR4, PT ;  /* 0x0000000418007c0c */ /* 0x001fe2000bf46270 */
[----:B------:R-:W-:-:S03]  /*0950*/  IMAD R17, R11, UR4, R24 ;  /* 0x000000040b117c24 */ /* 0x000fc6000f8e0218 */
[----:B------:R-:W-:Y:S02]  /*0960*/  ISETP.GT.AND P2, PT, R24, -0x1, !P2 ;  /* 0xffffffff1800780c */ /* 0x000fe40005744270 */
[----:B-1----:R-:W-:Y:S02]  /*0970*/  IADD3 R14, P3, PT, R15, UR16, RZ ;  /* 0x000000100f0e7c10 */ /* 0x002fe4000ff7e0ff */
[----:B------:R-:W-:Y:S02]  /*0980*/  PLOP3.LUT P2, PT, P2, P0, PT, 0x80, 0x8 ;  /* 0x000000000008781c */ /* 0x000fe40001741070 */
[----:B------:R-:W-:Y:S02]  /*0990*/  IADD3 R16, P1, PT, R17, UR18, RZ ;  /* 0x0000001211107c10 */ /* 0x000fe4000ff3e0ff */
[----:B------:R-:W-:Y:S02]  /*09a0*/  LEA.HI.X.SX32 R15, R15, UR17, 0x1, P3 ;  /* 0x000000110f0f7c11 */ /* 0x000fe400098f0eff */
[----:B------:R-:W-:-:S07]  /*09b0*/  LEA.HI.X.SX32 R17, R17, UR19, 0x1, P1 ;  /* 0x0000001311117c11 */ /* 0x000fce00088f0eff */
[----:B------:R0:W-:Y:S04]  /*09c0*/  @!P2 STG.E.U8 desc[UR8][R14.64], RZ ;  /* 0x000000ff0e00a986 */ /* 0x0001e8000c101108 */
[----:B------:R-:W2:Y:S01]  /*09d0*/  @P2 LDG.E.U8 R19, desc[UR8][R16.64] ;  /* 0x0000000810132981 */ /* 0x000ea2000c1e1100 */
[----:B------:R-:W-:-:S05]  /*09e0*/  VIADD R21, R24, 0x1 ;  /* 0x0000000118157836 */ /* 0x000fca0000000000 */
[----:B------:R-:W-:-:S04]  /*09f0*/  ISETP.GE.AND P1, PT, R21, UR4, PT ;  /* 0x0000000415007c0c */ /* 0x000fc8000bf26270 */
[----:B------:R-:W-:-:S04]  /*0a00*/  ISETP.GT.AND P1, PT, R21, -0x1, !P1 ;  /* 0xffffffff1500780c */ /* 0x000fc80004f24270 */
[----:B------:R-:W-:-:S13]  /*0a10*/  PLOP3.LUT P1, PT, P1, P0, PT, 0x80, 0x8 ;  /* 0x000000000008781c */ /* 0x000fda0000f21070 */
[----:B------:R0:W-:Y:S04]  /*0a20*/  @!P1 STG.E.U8 desc[UR8][R14.64+0x1], RZ ;  /* 0x000001ff0e009986 */ /* 0x0001e8000c101108 */
[----:B--2---:R0:W-:Y:S04]  /*0a30*/  @P2 STG.E.U8 desc[UR8][R14.64], R19 ;  /* 0x000000130e002986 */ /* 0x0041e8000c101108 */
        /* <DEDUP_REMOVED lines=8> */
[----:B------:R-:W-:Y:S01]  /*0ac0*/  VIADD R22, R24, 0x3 ;  /* 0x0000000318167836 */ /* 0x000fe20000000000 */
[----:B------:R-:W-:Y:S04]  /*0ad0*/  BSSY.RECONVERGENT B1, `(.L_x_74) ;  /* 0x0000009000017945 */ /* 0x000fe80003800200 */
[----:B------:R-:W-:-:S04]  /*0ae0*/  ISETP.GE.AND P1, PT, R22, UR4, PT ;  /* 0x0000000416007c0c */ /* 0x000fc8000bf26270 */
[----:B------:R-:W-:-:S04]  /*0af0*/  ISETP.GT.AND P1, PT, R22, -0x1, !P1 ;  /* 0xffffffff1600780c */ /* 0x000fc80004f24270 */
[----:B------:R-:W-:-:S13]  /*0b00*/  PLOP3.LUT P1, PT, P1, P0, PT, 0x80, 0x8 ;  /* 0x000000000008781c */ /* 0x000fda0000f21070 */
[----:B------:R0:W-:Y:S04]  /*0b10*/  @!P1 STG.E.U8 desc[UR8][R14.64+0x3], RZ ;  /* 0x000003ff0e009986 */ /* 0x0001e8000c101108 */
[----:B--2---:R0:W-:Y:S01]  /*0b20*/  @P2 STG.E.U8 desc[UR8][R14.64+0x2], R23 ;  /* 0x000002170e002986 */ /* 0x0041e2000c101108 */
[----:B------:R-:W-:Y:S05]  /*0b30*/  @!P1 BRA `(.L_x_75) ;  /* 0x0000000000089947 */ /* 0x000fea0003800000 */
[----:B------:R-:W2:Y:S04]  /*0b40*/  LDG.E.U8 R17, desc[UR8][R16.64+0x3] ;  /* 0x0000030810117981 */ /* 0x000ea8000c1e1100 */
[----:B--2---:R1:W-:Y:S02]  /*0b50*/  STG.E.U8 desc[UR8][R14.64+0x3], R17 ;  /* 0x000003110e007986 */ /* 0x0043e4000c101108 */
.L_x_75:
[----:B------:R-:W-:Y:S05]  /*0b60*/  BSYNC.RECONVERGENT B1 ;  /* 0x0000000000017941 */ /* 0x000fea0003800200 */
.L_x_74:
[----:B------:R-:W-:-:S07]  /*0b70*/  VIADD R13, R13, 0x4 ;  /* 0x000000040d0d7836 */ /* 0x000fce0000000000 */
.L_x_73:
[----:B------:R-:W-:-:S13]  /*0b80*/  ISETP.NE.AND P1, PT, R5, RZ, PT ;  /* 0x000000ff0500720c */ /* 0x000fda0003f25270 */
[----:B------:R-:W-:Y:S05]  /*0b90*/  @!P1 BRA `(.L_x_76) ;  /* 0x0000000000689947 */ /* 0x000fea0003800000 */
[----:B------:R-:W2:Y:S01]  /*0ba0*/  LDCU UR4, c[0x0][0x3a0] ;  /* 0x00007400ff0477ac */ /* 0x000ea20008000800 */
[--C-:B------:R-:W-:Y:S02]  /*0bb0*/  IMAD.IADD R22, R8, 0x1, R13.reuse ;  /* 0x0000000108167824 */ /* 0x100fe400078e020d */
[----:B01----:R-:W-:Y:S01]  /*0bc0*/  IMAD.IADD R15, R12, 0x1, R13 ;  /* 0x000000010c0f7824 */ /* 0x003fe200078e020d */
[----:B------:R-:W0:Y:S02]  /*0bd0*/  LDCU.128 UR16, c[0x0][0x390] ;  /* 0x00007200ff1077ac */ /* 0x000e240008000c00 */
[----:B--2---:R-:W-:Y:S01]  /*0be0*/  ISETP.GE.AND P1, PT, R22, UR4, PT ;  /* 0x0000000416007c0c */ /* 0x004fe2000bf26270 */
[----:B------:R-:W-:-:S03]  /*0bf0*/  IMAD R17, R11, UR4, R22 ;  /* 0x000000040b117c24 */ /* 0x000fc6000f8e0216 */
[----:B------:R-:W-:Y:S02]  /*0c00*/  ISETP.GT.AND P1, PT, R22, -0x1, !P1 ;  /* 0xffffffff1600780c */ /* 0x000fe40004f24270 */
[----:B0-----:R-:W-:Y:S02]  /*0c10*/  IADD3 R14, P3, PT, R15, UR16, RZ ;  /* 0x000000100f0e7c10 */ /* 0x001fe4000ff7e0ff */
[----:B------:R-:W-:Y:S02]  /*0c20*/  PLOP3.LUT P1, PT, P1, P0, PT, 0x80, 0x8 ;  /* 0x000000000008781c */ /* 0x000fe40000f21070 */
[----:B------:R-:W-:Y:S02]  /*0c30*/  IADD3 R16, P2, PT, R17, UR18, RZ ;  /* 0x0000001211107c10 */ /* 0x000fe4000ff5e0ff */
[----:B------:R-:W-:Y:S02]  /*0c40*/  LEA.HI.X.SX32 R15, R15, UR17, 0x1, P3 ;  /* 0x000000110f0f7c11 */ /* 0x000fe400098f0eff */
[----:B------:R-:W-:-:S07]  /*0c50*/  LEA.HI.X.SX32 R17, R17, UR19, 0x1, P2 ;  /* 0x0000001311117c11 */ /* 0x000fce00090f0eff */
[----:B------:R0:W-:Y:S04]  /*0c60*/  @!P1 STG.E.U8 desc[UR8][R14.64], RZ ;  /* 0x000000ff0e009986 */ /* 0x0001e8000c101108 */
        /* <DEDUP_REMOVED lines=11> */
.L_x_78:
[----:B------:R-:W-:Y:S05]  /*0d20*/  BSYNC.RECONVERGENT B1 ;  /* 0x0000000000017941 */ /* 0x000fea0003800200 */
.L_x_77:
[----:B------:R-:W-:-:S07]  /*0d30*/  VIADD R13, R13, 0x2 ;  /* 0x000000020d0d7836 */ /* 0x000fce0000000000 */
.L_x_76:
[----:B------:R-:W2:Y:S01]  /*0d40*/  LDCU UR4, c[0x0][0x3a0] ;  /* 0x00007400ff0477ac */ /* 0x000ea20008000800 */
[----:B0-----:R-:W-:Y:S01]  /*0d50*/  IMAD.IADD R19, R8, 0x1, R13 ;  /* 0x0000000108137824 */ /* 0x001fe200078e020d */
[----:B------:R-:W-:Y:S01]  /*0d60*/  BSSY.RECONVERGENT B1, `(.L_x_79) ;  /* 0x0000014000017945 */ /* 0x000fe20003800200 */
[----:B--2---:R-:W-:-:S05]  /*0d70*/  IMAD.U32 R16, RZ, RZ, UR4 ;  /* 0x00000004ff107e24 */ /* 0x004fca000f8e00ff */
[----:B------:R-:W-:-:S04]  /*0d80*/  ISETP.GE.AND P1, PT, R19, R16, PT ;  /* 0x000000101300720c */ /* 0x000fc80003f26270 */
[----:B------:R-:W-:-:S04]  /*0d90*/  ISETP.GT.AND P1, PT, R19, -0x1, !P1 ;  /* 0xffffffff1300780c */ /* 0x000fc80004f24270 */
[----:B------:R-:W-:-:S13]  /*0da0*/  PLOP3.LUT P1, PT, P1, P0, PT, 0x80, 0x8 ;  /* 0x000000000008781c */ /* 0x000fda0000f21070 */
[----:B-1----:R-:W0:Y:S01]  /*0db0*/  @!P1 LDC.64 R14, c[0x0][0x390] ;  /* 0x0000e400ff0e9b82 */ /* 0x002e220000000a00 */
[----:B------:R-:W-:-:S05]  /*0dc0*/  @!P1 IMAD.IADD R17, R12, 0x1, R13 ;  /* 0x000000010c119824 */ /* 0x000fca00078e020d */
[----:B0-----:R-:W-:-:S04]  /*0dd0*/  @!P1 IADD3 R14, P0, PT, R17, R14, RZ ;  /* 0x0000000e110e9210 */ /* 0x001fc80007f1e0ff */
[----:B------:R-:W-:-:S05]  /*0de0*/  @!P1 LEA.HI.X.SX32 R15, R17, R15, 0x1, P0 ;  /* 0x0000000f110f9211 */ /* 0x000fca00000f0eff */
[----:B------:R0:W-:Y:S01]  /*0df0*/  @!P1 STG.E.U8 desc[UR8][R14.64], RZ ;  /* 0x000000ff0e009986 */ /* 0x0001e2000c101108 */
[----:B------:R-:W-:Y:S05]  /*0e00*/  @!P1 BRA `(.L_x_80) ;  /* 0x0000000000249947 */ /* 0x000fea0003800000 */
[----:B------:R-:W0:Y:S01]  /*0e10*/  LDCU.128 UR16, c[0x0][0x390] ;  /* 0x00007200ff1077ac */ /* 0x000e220008000c00 */
[----:B------:R-:W-:-:S05]  /*0e20*/  IMAD R11, R11, R16, R19 ;  /* 0x000000100b0b7224 */ /* 0x000fca00078e0213 */
[----:B0-----:R-:W-:-:S04]  /*0e30*/  IADD3 R14, P0, PT, R11, UR18, RZ ;  /* 0x000000120b0e7c10 */ /* 0x001fc8000ff1e0ff */
[----:B------:R-:W-:-:S06]  /*0e40*/  LEA.HI.X.SX32 R15, R11, UR19, 0x1, P0 ;  /* 0x000000130b0f7c11 */ /* 0x000fcc00080f0eff */
[----:B------:R-:W2:Y:S01]  /*0e50*/  LDG.E.U8 R15, desc[UR8][R14.64] ;  /* 0x000000080e0f7981 */ /* 0x000ea2000c1e1100 */
[----:B------:R-:W-:-:S05]  /*0e60*/  IMAD.IADD R11, R12, 0x1, R13 ;  /* 0x000000010c0b7824 */ /* 0x000fca00078e020d */
[----:B------:R-:W-:-:S04]  /*0e70*/  IADD3 R12, P0, PT, R11, UR16, RZ ;  /* 0x000000100b0c7c10 */ /* 0x000fc8000ff1e0ff */
[----:B------:R-:W-:-:S05]  /*0e80*/  LEA.HI.X.SX32 R13, R11, UR17, 0x1, P0 ;  /* 0x000000110b0d7c11 */ /* 0x000fca00080f0eff */
[----:B--2---:R1:W-:Y:S04]  /*0e90*/  STG.E.U8 desc[UR8][R12.64], R15 ;  /* 0x0000000f0c007986 */ /* 0x0043e8000c101108 */
.L_x_80:
[----:B------:R-:W-:Y:S05]  /*0ea0*/  BSYNC.RECONVERGENT B1 ;  /* 0x0000000000017941 */ /* 0x000fea0003800200 */
.L_x_79:
[----:B------:R-:W-:Y:S05]  /*0eb0*/  @P4 BRA `(.L_x_81) ;  /* 0xfffffff400444947 */ /* 0x000fea000383ffff */
.L_x_70:
[----:B------:R-:W-:Y:S05]  /*0ec0*/  BSYNC.RECONVERGENT B0 ;  /* 0x0000000000007941 */ /* 0x000fea0003800200 */
.L_x_69:
[----:B------:R-:W-:-:S05]  /*0ed0*/  VIADD R3, R3, 0x100 ;  /* 0x0000010003037836 */ /* 0x000fca0000000000 */
[----:B------:R-:W-:-:S13]  /*0ee0*/  ISETP.GE.AND P0, PT, R3, R0, PT ;  /* 0x000000000300720c */ /* 0x000fda0003f06270 */
[----:B------:R-:W-:Y:S05]  /*0ef0*/  @P0 EXIT ;  /* 0x000000000000094d */ /* 0x000fea0003800000 */
[----:B------:R-:W-:Y:S01]  /*0f00*/  IABS R9, R16 ;  /* 0x0000001000097213 */ /* 0x000fe20000000000 */
[----:B------:R-:W-:Y:S01]  /*0f10*/  IMAD.MOV.U32 R6, RZ, RZ, RZ ;  /* 0x000000ffff067224 */ /* 0x000fe200078e00ff */
[----:B------:R-:W2:Y:S01]  /*0f20*/  LDCU UR4, c[0x0][0x3a8] ;  /* 0x00007500ff0477ac */ /* 0x000ea20008000800 */
[----:B------:R-:W-:Y:S01]  /*0f30*/  LOP3.LUT R4, R4, 0xfffffff8, RZ, 0xc0, !PT ;  /* 0xfffffff804047812 */ /* 0x000fe200078ec0ff */
[----:B------:R-:W3:Y:S04]  /*0f40*/  I2F.RP R8, R9 ;  /* 0x0000000900087306 */ /* 0x000ee80000209400 */
[----:B------:R-:W-:-:S04]  /*0f50*/  IMAD.MOV R4, RZ, RZ, -R4 ;  /* 0x000000ffff047224 */ /* 0x000fc800078e0a04 */
[----:B---3--:R-:W3:Y:S02]  /*0f60*/  MUFU.RCP R8, R8 ;  /* 0x0000000800087308 */ /* 0x008ee40000001000 */
[----:B---3--:R-:W-:-:S06]  /*0f70*/  VIADD R10, R8, 0xffffffe ;  /* 0x0ffffffe080a7836 */ /* 0x008fcc0000000000 */
[----:B------:R-:W3:Y:S02]  /*0f80*/  F2I.FTZ.U32.TRUNC.NTZ R7, R10 ;  /* 0x0000000a00077305 */ /* 0x000ee4000021f000 */
[----:B---3--:R-:W-:-:S04]  /*0f90*/  IMAD.MOV R0, RZ, RZ, -R7 ;  /* 0x000000ffff007224 */ /* 0x008fc800078e0a07 */
[----:B------:R-:W-:Y:S01]  /*0fa0*/  IMAD R11, R0, R9, RZ ;  /* 0x00000009000b7224 */ /* 0x000fe200078e02ff */
[----:B------:R-:W-:-:S03]  /*0fb0*/  IABS R0, R3 ;  /* 0x0000000300007213 */ /* 0x000fc60000000000 */
[----:B------:R-:W-:-:S04]  /*0fc0*/  IMAD.HI.U32 R11, R7, R11, R6 ;  /* 0x0000000b070b7227 */ /* 0x000fc800078e0006 */
[----:B------:R-:W-:-:S04]  /*0fd0*/  IMAD.MOV.U32 R6, RZ, RZ, R0 ;  /* 0x000000ffff067224 */ /* 0x000fc800078e0000 */
[----:B------:R-:W-:-:S04]  /*0fe0*/  IMAD.HI.U32 R0, R11, R6, RZ ;  /* 0x000000060b007227 */ /* 0x000fc800078e00ff */
[----:B------:R-:W-:-:S04]  /*0ff0*/  IMAD.MOV R7, RZ, RZ, -R0 ;  /* 0x000000ffff077224 */ /* 0x000fc800078e0a00 */
[----:B------:R-:W-:Y:S01]  /*1000*/  IMAD R6, R9, R7, R6 ;  /* 0x0000000709067224 */ /* 0x000fe200078e0206 */
[----:B------:R-:W-:-:S04]  /*1010*/  IADD3 R7, PT, PT, -R20, 0x3, RZ ;  /* 0x0000000314077810 */ /* 0x000fc80007ffe1ff */
[----:B------:R-:W-:-:S13]  /*1020*/  ISETP.GT.U32.AND P1, PT, R9, R6, PT ;  /* 0x000000060900720c */ /* 0x000fda0003f24070 */
[----:B------:R-:W-:Y:S02]  /*1030*/  @!P1 IMAD.IADD R6, R6, 0x1, -R9 ;  /* 0x0000000106069824 */ /* 0x000fe400078e0a09 */
[----:B------:R-:W-:Y:S01]  /*1040*/  @!P1 VIADD R0, R0, 0x1 ;  /* 0x0000000100009836 */ /* 0x000fe20000000000 */
[----:B------:R-:W-:Y:S02]  /*1050*/  ISETP.NE.AND P1, PT, R16, RZ, PT ;  /* 0x000000ff1000720c */ /* 0x000fe40003f25270 */
[----:B------:R-:W-:Y:S02]  /*1060*/  ISETP.GE.U32.AND P0, PT, R6, R9, PT ;  /* 0x000000090600720c */ /* 0x000fe40003f06070 */
[----:B------:R-:W-:-:S04]  /*1070*/  LOP3.LUT R6, R3, R16, RZ, 0x3c, !PT ;  /* 0x0000001003067212 */ /* 0x000fc800078e3cff */
[----:B------:R-:W-:Y:S01]  /*1080*/  ISETP.GE.AND P2, PT, R6, RZ, PT ;  /* 0x000000ff0600720c */ /* 0x000fe20003f46270 */
[----:B------:R-:W-:-:S06]  /*1090*/  IMAD.MOV.U32 R6, RZ, RZ, R2 ;  /* 0x000000ffff067224 */ /* 0x000fcc00078e0002 */
[----:B------:R-:W-:-:S06]  /*10a0*/  @P0 VIADD R0, R0, 0x1 ;  /* 0x0000000100000836 */ /* 0x000fcc0000000000 */
[----:B------:R-:W-:Y:S01]  /*10b0*/  @!P2 IMAD.MOV R0, RZ, RZ, -R0 ;  /* 0x000000ffff00a224 */ /* 0x000fe200078e0a00 */
[----:B------:R-:W-:-:S05]  /*10c0*/  @!P1 LOP3.LUT R0, RZ, R16, RZ, 0x33, !PT ;  /* 0x00000010ff009212 */ /* 0x000fca00078e33ff */
[----:B------:R-:W-:-:S04]  /*10d0*/  IMAD.MOV R9, RZ, RZ, -R0 ;  /* 0x000000ffff097224 */ /* 0x000fc800078e0a00 */
[----:B------:R-:W-:Y:S02]  /*10e0*/  IMAD R9, R16, R9, R3 ;  /* 0x0000000910097224 */ /* 0x000fe400078e0203 */
[--C-:B--2---:R-:W-:Y:S02]  /*10f0*/  IMAD R3, R3, UR4, R20.reuse ;  /* 0x0000000403037c24 */ /* 0x104fe4000f8e0214 */
[----:B01----:R-:W-:-:S07]  /*1100*/  IMAD.IADD R15, R9, 0x1, -R20 ;  /* 0x00000001090f7824 */ /* 0x003fce00078e0a14 */
.L_x_90:
[----:B------:R-:W0:Y:S01]  /*1110*/  LDCU.64 UR6, c[0x0][0x3a8] ;  /* 0x00007500ff0677ac */ /* 0x000e220008000a00 */
[--C-:B------:R-:W-:Y:S02]  /*1120*/  IMAD.IADD R14, R0, 0x1, R6.reuse ;  /* 0x00000001000e7824 */ /* 0x100fe400078e0206 */
[----:B------:R-:W-:Y:S01]  /*1130*/  IMAD.IADD R8, R3, 0x1, R6 ;  /* 0x0000000103087824 */ /* 0x000fe200078e0206 */
[----:B-1----:R-:W1:Y:S01]  /*1140*/  LDCU UR4, c[0x0][0x3a4] ;  /* 0x00007480ff0477ac */ /* 0x002e620008000800 */
[----:B------:R-:W-:Y:S01]  /*1150*/  IMAD.MOV.U32 R16, RZ, RZ, R2 ;  /* 0x000000ffff107224 */ /* 0x000fe200078e0002 */
[----:B0-----:R-:W-:Y:S01]  /*1160*/  UISETP.GE.U32.AND UP0, UPT, UR7, 0x4, UPT ;  /* 0x000000040700788c */ /* 0x001fe2000bf06070 */
[----:B------:R-:W-:Y:S01]  /*1170*/  IMAD R17, R8, UR6, RZ ;  /* 0x0000000608117c24 */ /* 0x000fe2000f8e02ff */
[----:B-1----:R-:W-:-:S03]  /*1180*/  ISETP.GE.AND P0, PT, R14, UR4, PT ;  /* 0x000000040e007c0c */ /* 0x002fc6000bf06270 */
[----:B------:R-:W-:Y:S01]  /*1190*/  VIADD R8, R17, UR7 ;  /* 0x0000000711087c36 */ /* 0x000fe20008000000 */
[----:B------:R-:W-:-:S03]  /*11a0*/  ISETP.GT.AND P0, PT, R14, -0x1, !P0 ;  /* 0xffffffff0e00780c */ /* 0x000fc60004704270 */
[----:B------:R-:W-:Y:S10]  /*11b0*/  BRA.U !UP0, `(.L_x_82) ;  /* 0x0000000508287547 */ /* 0x000ff4000b800000 */
[----:B------:R-:W0:Y:S01]  /*11c0*/  LDCU UR4, c[0x0][0x3a0] ;  /* 0x00007400ff0477ac */ /* 0x000e220008000800 */
[----:B------:R-:W-:Y:S02]  /*11d0*/  IMAD.MOV.U32 R16, RZ, RZ, R15 ;  /* 0x000000ffff107224 */ /* 0x000fe400078e000f */
[----:B------:R-:W-:Y:S01]  /*11e0*/  IMAD.MOV.U32 R21, RZ, RZ, R4 ;  /* 0x000000ffff157224 */ /* 0x000fe200078e0004 */
[----:B------:R-:W1:Y:S01]  /*11f0*/  LDCU UR5, c[0x0][0x3a0] ;  /* 0x00007400ff0577ac */ /* 0x000e620008000800 */
[----:B------:R-:W-:Y:S01]  /*1200*/  IMAD.MOV.U32 R19, RZ, RZ, R7 ;  /* 0x000000ffff137224 */ /* 0x000fe200078e0007 */
[----:B------:R-:W2:Y:S01]  /*1210*/  LDCU.128 UR12, c[0x0][0x390] ;  /* 0x00007200ff0c77ac */ /* 0x000ea20008000c00 */
[----:B0-----:R-:W-:-:S07]  /*1220*/  IMAD R20, R14, UR4, R15 ;  /* 0x000000040e147c24 */ /* 0x001fce000f8e020f */
.L_x_83:
[C---:B-1----:R-:W-:Y:S02]  /*1230*/  ISETP.GE.AND P1, PT, R16.reuse, UR5, PT ;  /* 0x0000000510007c0c */ /* 0x042fe4000bf26270 */
[C---:B--23--:R-:W-:Y:S02]  /*1240*/  IADD3 R12, P3, PT, R17.reuse, UR12, RZ ;  /* 0x0000000c110c7c10 */ /* 0x04cfe4000ff7e0ff */
[----:B------:R-:W-:Y:S02]  /*1250*/  ISETP.GT.AND P1, PT, R16, -0x1, !P1 ;  /* 0xffffffff1000780c */ /* 0x000fe40004f24270 */
[----:B------:R-:W-:Y:S02]  /*1260*/  IADD3 R10, P2, PT, R20, UR14, RZ ;  /* 0x0000000e140a7c10 */ /* 0x000fe4000ff5e0ff */
[----:B------:R-:W-:Y:S02]  /*1270*/  PLOP3.LUT P1, PT, P1, P0, PT, 0x80, 0x8 ;  /* 0x000000000008781c */ /* 0x000fe40000f21070 */
[----:B------:R-:W-:-:S02]  /*1280*/  LEA.HI.X.SX32 R13, R17, UR13, 0x1, P3 ;  /* 0x0000000d110d7c11 */ /* 0x000fc400098f0eff */
[----:B------:R-:W-:-:S09]  /*1290*/  LEA.HI.X.SX32 R11, R20, UR15, 0x1, P2 ;  /* 0x0000000f140b7c11 */ /* 0x000fd200090f0eff */
        /* <DEDUP_REMOVED lines=22> */
[----:B0-----:R-:W3:Y:S01]  /*1400*/  @P2 LDG.E.U8 R23, desc[UR8][R10.64+0x3] ;  /* 0x000003080a172981 */ /* 0x001ee2000c1e1100 */
[----:B------:R-:W-:-:S05]  /*1410*/  VIADD R22, R16, 0x4 ;  /* 0x0000000410167836 */ /* 0x000fca0000000000 */
[----:B------:R-:W-:-:S04]  /*1420*/  ISETP.GE.AND P1, PT, R22, UR5, PT ;  /* 0x0000000516007c0c */ /* 0x000fc8000bf26270 */
[----:B------:R-:W-:-:S04]  /*1430*/  ISETP.GT.AND P1, PT, R22, -0x1, !P1 ;  /* 0xffffffff1600780c */ /* 0x000fc80004f24270 */
[----:B------:R-:W-:-:S13]  /*1440*/  PLOP3.LUT P1, PT, P1, P0, PT, 0x80, 0x8 ;  /* 0x000000000008781c */ /* 0x000fda0000f21070 */
[----:B------:R-:W-:Y:S04]  /*1450*/  @!P1 STG.E.U8 desc[UR8][R12.64+0x4], RZ ;  /* 0x000004ff0c009986 */ /* 0x000fe8000c101108 */
[----:B---3--:R0:W-:Y:S04]  /*1460*/  @P2 STG.E.U8 desc[UR8][R12.64+0x3], R23 ;  /* 0x000003170c002986 */ /* 0x0081e8000c101108 */
[----:B-1----:R-:W3:Y:S01]  /*1470*/  @P1 LDG.E.U8 R25, desc[UR8][R10.64+0x4] ;  /* 0x000004080a191981 */ /* 0x002ee2000c1e1100 */
[----:B------:R-:W-:-:S05]  /*1480*/  VIADD R22, R16, 0x5 ;  /* 0x0000000510167836 */ /* 0x000fca0000000000 */
[----:B------:R-:W-:-:S04]  /*1490*/  ISETP.GE.AND P2, PT, R22, UR5, PT ;  /* 0x0000000516007c0c */ /* 0x000fc8000bf46270 */
[----:B------:R-:W-:-:S04]  /*14a0*/  ISETP.GT.AND P2, PT, R22, -0x1, !P2 ;  /* 0xffffffff1600780c */ /* 0x000fc80005744270 */
[----:B------:R-:W-:-:S13]  /*14b0*/  PLOP3.LUT P2, PT, P2, P0, PT, 0x80, 0x8 ;  /* 0x000000000008781c */ /* 0x000fda0001741070 */
[----:B------:R-:W-:Y:S04]  /*14c0*/  @!P2 STG.E.U8 desc[UR8][R12.64+0x5], RZ ;  /* 0x000005ff0c00a986 */ /* 0x000fe8000c101108 */
        /* <DEDUP_REMOVED lines=8> */
[----:B0-----:R-:W2:Y:S01]  /*1550*/  @P1 LDG.E.U8 R23, desc[UR8][R10.64+0x6] ;  /* 0x000006080a171981 */ /* 0x001ea2000c1e1100 */
[----:B------:R-:W-:-:S05]  /*1560*/  VIADD R22, R16, 0x7 ;  /* 0x0000000710167836 */ /* 0x000fca0000000000 */
[----:B------:R-:W-:-:S04]  /*1570*/  ISETP.GE.AND P2, PT, R22, UR5, PT ;  /* 0x0000000516007c0c */ /* 0x000fc8000bf46270 */
[----:B------:R-:W-:-:S04]  /*1580*/  ISETP.GT.AND P2, PT, R22, -0x1, !P2 ;  /* 0xffffffff1600780c */ /* 0x000fc80005744270 */
[----:B------:R-:W-:-:S13]  /*1590*/  PLOP3.LUT P2, PT, P2, P0, PT, 0x80, 0x8 ;  /* 0x000000000008781c */ /* 0x000fda0001741070 */
[----:B------:R3:W-:Y:S04]  /*15a0*/  @!P2 STG.E.U8 desc[UR8][R12.64+0x7], RZ ;  /* 0x000007ff0c00a986 */ /* 0x0007e8000c101108 */
[----:B--2---:R3:W-:Y:S04]  /*15b0*/  @P1 STG.E.U8 desc[UR8][R12.64+0x6], R23 ;  /* 0x000006170c001986 */ /* 0x0047e8000c101108 */
[----:B-1----:R-:W2:Y:S01]  /*15c0*/  @P2 LDG.E.U8 R25, desc[UR8][R10.64+0x7] ;  /* 0x000007080a192981 */ /* 0x002ea2000c1e1100 */
[----:B------:R-:W-:Y:S02]  /*15d0*/  VIADD R21, R21, 0x8 ;  /* 0x0000000815157836 */ /* 0x000fe40000000000 */
[----:B------:R-:W-:-:S02]  /*15e0*/  VIADD R19, R19, 0x8 ;  /* 0x0000000813137836 */ /* 0x000fc40000000000 */
[----:B------:R-:W-:Y:S01]  /*15f0*/  VIADD R20, R20, 0x8 ;  /* 0x0000000814147836 */ /* 0x000fe20000000000 */
[----:B------:R-:W-:Y:S01]  /*1600*/  ISETP.NE.AND P1, PT, R21, RZ, PT ;  /* 0x000000ff1500720c */ /* 0x000fe20003f25270 */
[----:B------:R-:W-:Y:S02]  /*1610*/  VIADD R17, R17, 0x8 ;  /* 0x0000000811117836 */ /* 0x000fe40000000000 */
[----:B------:R-:W-:Y:S01]  /*1620*/  VIADD R16, R16, 0x8 ;  /* 0x0000000810107836 */ /* 0x000fe20000000000 */
[----:B--2---:R3:W-:Y:S09]  /*1630*/  @P2 STG.E.U8 desc[UR8][R12.64+0x7], R25 ;  /* 0x000007190c002986 */ /* 0x0047f2000c101108 */
[----:B------:R-:W-:Y:S05]  /*1640*/  @P1 BRA `(.L_x_83) ;  /* 0xfffffff800f81947 */ /* 0x000fea000383ffff */
[----:B------:R-:W-:-:S07]  /*1650*/  VIADD R16, R19, 0xfffffffd ;  /* 0xfffffffd13107836 */ /* 0x000fce0000000000 */
.L_x_82:
[----:B------:R-:W-:-:S13]  /*1660*/  ISETP.GE.U32.AND P1, PT, R18, 0x3, PT ;  /* 0x000000031200780c */ /* 0x000fda0003f26070 */
[----:B------:R-:W-:Y:S05]  /*1670*/  @!P1 BRA `(.L_x_84) ;  /* 0x0000000000a09947 */ /* 0x000fea0003800000 */
[----:B------:R-:W0:Y:S01]  /*1680*/  LDCU UR4, c[0x0][0x3a0] ;  /* 0x00007400ff0477ac */ /* 0x000e220008000800 */
[--C-:B---3--:R-:W-:Y:S02]  /*1690*/  IMAD.IADD R23, R9, 0x1, R16.reuse ;  /* 0x0000000109177824 */ /* 0x108fe400078e0210 */
        /* <DEDUP_REMOVED lines=36> */
.L_x_86:
[----:B------:R-:W-:Y:S05]  /*18e0*/  BSYNC.RECONVERGENT B0 ;  /* 0x0000000000007941 */ /* 0x000fea0003800200 */
.L_x_85:
[----:B------:R-:W-:-:S07]  /*18f0*/  VIADD R16, R16, 0x4 ;  /* 0x0000000410107836 */ /* 0x000fce0000000000 */
.L_x_84:
[----:B------:R-:W-:-:S13]  /*1900*/  ISETP.NE.AND P1, PT, R5, RZ, PT ;  /* 0x000000ff0500720c */ /* 0x000fda0003f25270 */
[----:B------:R-:W-:Y:S05]  /*1910*/  @!P1 BRA `(.L_x_87) ;  /* 0x0000000000689947 */ /* 0x000fea0003800000 */
[----:B------:R-:W2:Y:S01]  /*1920*/  LDCU UR4, c[0x0][0x3a0] ;  /* 0x00007400ff0477ac */ /* 0x000ea20008000800 */
[--C-:B0-----:R-:W-:Y:S02]  /*1930*/  IMAD.IADD R19, R9, 0x1, R16.reuse ;  /* 0x0000000109137824 */ /* 0x101fe400078e0210 */
[----:B-1----:R-:W-:Y:S01]  /*1940*/  IMAD.IADD R11, R8, 0x1, R16 ;  /* 0x00000001080b7824 */ /* 0x002fe200078e0210 */
[----:B------:R-:W0:Y:S02]  /*1950*/  LDCU.128 UR12, c[0x0][0x390] ;  /* 0x00007200ff0c77ac */ /* 0x000e240008000c00 */
[----:B--2---:R-:W-:Y:S01]  /*1960*/  ISETP.GE.AND P1, PT, R19, UR4, PT ;  /* 0x0000000413007c0c */ /* 0x004fe2000bf26270 */
[----:B---3--:R-:W-:-:S03]  /*1970*/  IMAD R13, R14, UR4, R19 ;  /* 0x000000040e0d7c24 */ /* 0x008fc6000f8e0213 */
        /* <DEDUP_REMOVED lines=18> */
.L_x_89:
[----:B------:R-:W-:Y:S05]  /*1aa0*/  BSYNC.RECONVERGENT B0 ;  /* 0x0000000000007941 */ /* 0x000fea0003800200 */
.L_x_88:
[----:B------:R-:W-:-:S07]  /*1ab0*/  VIADD R16, R16, 0x2 ;  /* 0x0000000210107836 */ /* 0x000fce0000000000 */
.L_x_87:
[----:B------:R-:W2:Y:S01]  /*1ac0*/  LDCU UR4, c[0x0][0x3a0] ;  /* 0x00007400ff0477ac */ /* 0x000ea20008000800 */
[--C-:B0-----:R-:W-:Y:S01]  /*1ad0*/  IMAD.IADD R17, R9, 0x1, R16.reuse ;  /* 0x0000000109117824 */ /* 0x101fe200078e0210 */
[----:B-1-3--:R-:W0:Y:S01]  /*1ae0*/  LDC.64 R12, c[0x0][0x398] ;  /* 0x0000e600ff0c7b82 */ /* 0x00ae220000000a00 */
[----:B------:R-:W-:-:S03]  /*1af0*/  IMAD.IADD R8, R8, 0x1, R16 ;  /* 0x0000000108087824 */ /* 0x000fc600078e0210 */
[----:B--2---:R-:W-:-:S04]  /*1b00*/  ISETP.GE.AND P1, PT, R17, UR4, PT ;  /* 0x0000000411007c0c */ /* 0x004fc8000bf26270 */
[----:B------:R-:W-:-:S04]  /*1b10*/  ISETP.GT.AND P1, PT, R17, -0x1, !P1 ;  /* 0xffffffff1100780c */ /* 0x000fc80004f24270 */
[----:B------:R-:W-:-:S13]  /*1b20*/  PLOP3.LUT P1, PT, P1, P0, PT, 0x80, 0x8 ;  /* 0x000000000008781c */ /* 0x000fda0000f21070 */
[----:B------:R-:W1:Y:S01]  /*1b30*/  @!P1 LDC.64 R10, c[0x0][0x390] ;  /* 0x0000e400ff0a9b82 */ /* 0x000e620000000a00 */
[----:B------:R-:W-:Y:S01]  /*1b40*/  @P1 IMAD R14, R14, UR4, R17 ;  /* 0x000000040e0e1c24 */ /* 0x000fe2000f8e0211 */
[----:B------:R-:W2:Y:S04]  /*1b50*/  LDCU UR4, c[0x0][0x3ac] ;  /* 0x00007580ff0477ac */ /* 0x000ea80008000800 */
[C---:B0-----:R-:W-:Y:S02]  /*1b60*/  @P1 IADD3 R12, P2, PT, R14.reuse, R12, RZ ;  /* 0x0000000c0e0c1210 */ /* 0x041fe40007f5e0ff */
[----:B------:R-:W0:Y:S02]  /*1b70*/  LDC.64 R16, c[0x0][0x390] ;  /* 0x0000e400ff107b82 */ /* 0x000e240000000a00 */
[----:B------:R-:W-:-:S02]  /*1b80*/  @P1 LEA.HI.X.SX32 R13, R14, R13, 0x1, P2 ;  /* 0x0000000d0e0d1211 */ /* 0x000fc400010f0eff */
[----:B-1----:R-:W-:-:S04]  /*1b90*/  @!P1 IADD3 R10, P0, PT, R8, R10, RZ ;  /* 0x0000000a080a9210 */ /* 0x002fc80007f1e0ff */
[----:B------:R-:W-:-:S05]  /*1ba0*/  @!P1 LEA.HI.X.SX32 R11, R8, R11, 0x1, P0 ;  /* 0x0000000b080b9211 */ /* 0x000fca00000f0eff */
[----:B------:R1:W-:Y:S04]  /*1bb0*/  @!P1 STG.E.U8 desc[UR8][R10.64], RZ ;  /* 0x000000ff0a009986 */ /* 0x0003e8000c101108 */
[----:B------:R-:W3:Y:S01]  /*1bc0*/  @P1 LDG.E.U8 R13, desc[UR8][R12.64] ;  /* 0x000000080c0d1981 */ /* 0x000ee2000c1e1100 */
[----:B0-----:R-:W-:-:S04]  /*1bd0*/  @P1 IADD3 R16, P0, PT, R8, R16, RZ ;  /* 0x0000001008101210 */ /* 0x001fc80007f1e0ff */
[----:B------:R-:W-:Y:S02]  /*1be0*/  @P1 LEA.HI.X.SX32 R17, R8, R17, 0x1, P0 ;  /* 0x0000001108111211 */ /* 0x000fe400000f0eff */
[----:B--2---:R-:W-:-:S03]  /*1bf0*/  ISETP.NE.AND P0, PT, R6, UR4, PT ;  /* 0x0000000406007c0c */ /* 0x004fc6000bf05270 */
[----:B---3--:R1:W-:Y:S10]  /*1c00*/  @P1 STG.E.U8 desc[UR8][R16.64], R13 ;  /* 0x0000000d10001986 */ /* 0x0083f4000c101108 */
[----:B------:R-:W-:Y:S05]  /*1c10*/  @!P0 EXIT ;  /* 0x000000000000894d */ /* 0x000fea0003800000 */
[----:B------:R-:W-:Y:S01]  /*1c20*/  VIADD R6, R6, 0x1 ;  /* 0x0000000106067836 */ /* 0x000fe20000000000 */
[----:B------:R-:W-:Y:S06]  /*1c30*/  BRA `(.L_x_90) ;  /* 0xfffffff400347947 */ /* 0x000fec000383ffff */
.L_x_68:
[----:B------:R-:W0:Y:S02]  /*1c40*/  LDCU UR7, c[0x0][0x3ac] ;  /* 0x00007580ff0777ac */ /* 0x000e240008000800 */
[----:B0-----:R-:W-:-:S05]  /*1c50*/  IMAD.U32 R19, RZ, RZ, UR7 ;  /* 0x00000007ff137e24 */ /* 0x001fca000f8e00ff */
[----:B------:R-:W-:-:S13]  /*1c60*/  ISETP.GE.AND P0, PT, R19, RZ, PT ;  /* 0x000000ff1300720c */ /* 0x000fda0003f06270 */
[----:B------:R-:W-:Y:S05]  /*1c70*/  @!P0 EXIT ;  /* 0x000000000000894d */ /* 0x000fea0003800000 */
[----:B------:R-:W0:Y:S01]  /*1c80*/  S2R R0, SR_TID.X ;  /* 0x0000000000007919 */ /* 0x000e220000002100 */
[----:B------:R-:W-:Y:S01]  /*1c90*/  USHF.R.S32.HI UR7, URZ, 0x1f, UR6 ;  /* 0x0000001fff077899 */ /* 0x000fe20008011406 */
[----:B------:R-:W-:Y:S01]  /*1ca0*/  IMAD.SHL.U32 R6, R19, 0x2, RZ ;  /* 0x0000000213067824 */ /* 0x000fe200078e00ff */
[----:B------:R-:W1:Y:S01]  /*1cb0*/  LDCU.64 UR10, c[0x0][0x3a0] ;  /* 0x00007400ff0a77ac */ /* 0x000e620008000a00 */
[----:B------:R-:W-:Y:S01]  /*1cc0*/  BSSY.RECONVERGENT B0, `(.L_x_91) ;  /* 0x00000e0000007945 */ /* 0x000fe20003800200 */
[----:B------:R-:W-:Y:S01]  /*1cd0*/  IMAD.MOV R3, RZ, RZ, -R19 ;  /* 0x000000ffff037224 */ /* 0x000fe200078e0a13 */
[----:B------:R-:W2:Y:S01]  /*1ce0*/  LDCU UR5, c[0x0][0x388] ;  /* 0x00007100ff0577ac */ /* 0x000ea20008000800 */
[----:B------:R-:W-:Y:S01]  /*1cf0*/  IMAD.U32 R2, RZ, RZ, UR7 ;  /* 0x00000007ff027e24 */ /* 0x000fe2000f8e00ff */
[C---:B------:R-:W-:Y:S01]  /*1d00*/  LOP3.LUT R5, R6.reuse, 0x6, RZ, 0xc0, !PT ;  /* 0x0000000606057812 */ /* 0x040fe200078ec0ff */
[C---:B------:R-:W-:Y:S01]  /*1d10*/  VIADD R4, R6.reuse, 0x1 ;  /* 0x0000000106047836 */ /* 0x040fe20000000000 */
[----:B------:R-:W3:Y:S01]  /*1d20*/  LDCU UR16, c[0x0][0x3a0] ;  /* 0x00007400ff1077ac */ /* 0x000ee20008000800 */
[----:B------:R-:W-:Y:S01]  /*1d30*/  LOP3.LUT R6, R6, 0x2, RZ, 0xc0, !PT ;  /* 0x0000000206067812 */ /* 0x000fe200078ec0ff */
[----:B------:R-:W4:Y:S01]  /*1d40*/  LDCU UR17, c[0x0][0x3ac] ;  /* 0x00007580ff1177ac */ /* 0x000f220008000800 */
[----:B------:R-:W0:Y:S01]  /*1d50*/  LDCU.128 UR12, c[0x0][0x390] ;  /* 0x00007200ff0c77ac */ /* 0x000e220008000c00 */
[----:B-1----:R-:W-:Y:S01]  /*1d60*/  IMAD.U32 R16, RZ, RZ, UR10 ;  /* 0x0000000aff107e24 */ /* 0x002fe2000f8e00ff */
[----:B--2---:R-:W-:Y:S01]  /*1d70*/  UIADD3 UR4, UPT, UPT, UR4, UR5, URZ ;  /* 0x0000000504047290 */ /* 0x004fe2000fffe0ff */
[----:B0-----:R-:W-:-:S04]  /*1d80*/  ISETP.LT.U32.AND P0, PT, R0, UR6, PT ;  /* 0x0000000600007c0c */ /* 0x001fc8000bf01070 */
[----:B------:R-:W-:Y:S01]  /*1d90*/  ISETP.GT.AND.EX P0, PT, R2, RZ, PT, P0 ;  /* 0x000000ff0200720c */ /* 0x000fe20003f04300 */
[----:B------:R-:W-:-:S12]  /*1da0*/  IMAD R2, R16, UR11, RZ ;  /* 0x0000000b10027c24 */ /* 0x000fd8000f8e02ff */
[----:B---34-:R-:W-:Y:S05]  /*1db0*/  @!P0 BRA `(.L_x_92) ;  /* 0x0000000c00408947 */ /* 0x018fea0003800000 */
[----:B------:R-:W-:-:S05]  /*1dc0*/  VIADD R11, R0, UR4 ;  /* 0x00000004000b7c36 */ /* 0x000fca0008000000 */
[----:B------:R-:W-:-:S13]  /*1dd0*/  ISETP.GE.AND P0, PT, R11, R2, PT ;  /* 0x000000020b00720c */ /* 0x000fda0003f06270 */
[----:B------:R-:W-:Y:S05]  /*1de0*/  @P0 BRA `(.L_x_92) ;  /* 0x0000000c00340947 */ /* 0x000fea0003800000 */
[----:B------:R-:W-:Y:S01]  /*1df0*/  IABS R13, R16 ;  /* 0x00000010000d7213 */ /* 0x000fe20000000000 */
[----:B------:R-:W0:Y:S01]  /*1e00*/  LDCU UR5, c[0x0][0x3a8] ;  /* 0x00007500ff0577ac */ /* 0x000e220008000800 */
[----:B------:R-:W-:Y:S02]  /*1e10*/  IABS R14, R11 ;  /* 0x0000000b000e7213 */ /* 0x000fe40000000000 */
[----:B------:R-:W1:Y:S08]  /*1e20*/  I2F.RP R10, R13 ;  /* 0x0000000d000a7306 */ /* 0x000e700000209400 */
[----:B-1----:R-:W1:Y:S02]  /*1e30*/  MUFU.RCP R10, R10 ;  /* 0x0000000a000a7308 */ /* 0x002e640000001000 */
[----:B-1----:R-:W-:-:S06]  /*1e40*/  VIADD R12, R10, 0xffffffe ;  /* 0x0ffffffe0a0c7836 */ /* 0x002fcc0000000000 */
[----:B------:R1:W2:Y:S02]  /*1e50*/  F2I.FTZ.U32.TRUNC.NTZ R9, R12 ;  /* 0x0000000c00097305 */ /* 0x0002a4000021f000 */
[----:B-1----:R-:W-:Y:S02]  /*1e60*/  IMAD.MOV.U32 R12, RZ, RZ, R3 ;  /* 0x000000ffff0c7224 */ /* 0x002fe400078e0003 */
[----:B--2---:R-:W-:-:S04]  /*1e70*/  IMAD.MOV R8, RZ, RZ, -R9 ;  /* 0x000000ffff087224 */ /* 0x004fc800078e0a09 */
[----:B------:R-:W-:Y:S02]  /*1e80*/  IMAD R7, R8, R13, RZ ;  /* 0x0000000d08077224 */ /* 0x000fe400078e02ff */
[----:B------:R-:W-:-:S04]  /*1e90*/  IMAD.MOV.U32 R8, RZ, RZ, RZ ;  /* 0x000000ffff087224 */ /* 0x000fc800078e00ff */
[----:B------:R-:W-:-:S04]  /*1ea0*/  IMAD.HI.U32 R7, R9, R7, R8 ;  /* 0x0000000709077227 */ /* 0x000fc800078e0008 */
[----:B------:R-:W-:-:S04]  /*1eb0*/  IMAD.MOV.U32 R8, RZ, RZ, R14 ;  /* 0x000000ffff087224 */ /* 0x000fc800078e000e */
[----:B------:R-:W-:-:S04]  /*1ec0*/  IMAD.HI.U32 R7, R7, R8, RZ ;  /* 0x0000000807077227 */ /* 0x000fc800078e00ff */
[----:B------:R-:W-:-:S04]  /*1ed0*/  IMAD.MOV R9, RZ, RZ, -R7 ;  /* 0x000000ffff097224 */ /* 0x000fc800078e0a07 */
[----:B------:R-:W-:Y:S02]  /*1ee0*/  IMAD R8, R13, R9, R8 ;  /* 0x000000090d087224 */ /* 0x000fe400078e0208 */
[----:B0-----:R-:W-:-:S03]  /*1ef0*/  IMAD R9, R11, UR5, R19 ;  /* 0x000000050b097c24 */ /* 0x001fc6000f8e0213 */
[----:B------:R-:W-:-:S13]  /*1f00*/  ISETP.GT.U32.AND P1, PT, R13, R8, PT ;  /* 0x000000080d00720c */ /* 0x000fda0003f24070 */
[----:B------:R-:W-:Y:S02]  /*1f10*/  @!P1 IMAD.IADD R8, R8, 0x1, -R13 ;  /* 0x0000000108089824 */ /* 0x000fe400078e0a0d */
[----:B------:R-:W-:Y:S01]  /*1f20*/  @!P1 VIADD R7, R7, 0x1 ;  /* 0x0000000107079836 */ /* 0x000fe20000000000 */
[----:B------:R-:W-:Y:S02]  /*1f30*/  ISETP.NE.AND P1, PT, R16, RZ, PT ;  /* 0x000000ff1000720c */ /* 0x000fe40003f25270 */
[----:B------:R-:W-:Y:S02]  /*1f40*/  ISETP.GE.U32.AND P0, PT, R8, R13, PT ;  /* 0x0000000d0800720c */ /* 0x000fe40003f06070 */
        /* <DEDUP_REMOVED lines=8> */
.L_x_103:
[----:B0-----:R-:W0:Y:S01]  /*1fd0*/  LDCU.64 UR10, c[0x0][0x3a8] ;  /* 0x00007500ff0a77ac */ /* 0x001e220008000a00 */
[--C-:B------:R-:W-:Y:S01]  /*1fe0*/  IMAD.IADD R11, R7, 0x1, R12.reuse ;  /* 0x00000001070b7824 */ /* 0x100fe200078e020c */
[----:B------:R-:W-:Y:S01]  /*1ff0*/  ISETP.GE.U32.AND P3, PT, R5, 0x3, PT ;  /* 0x000000030500780c */ /* 0x000fe20003f66070 */
[----:B------:R-:W-:Y:S01]  /*2000*/  IMAD.IADD R14, R9, 0x1, R12 ;  /* 0x00000001090e7824 */ /* 0x000fe200078e020c */
[----:B-1----:R-:W1:Y:S01]  /*2010*/  LDCU UR5, c[0x0][0x3a4] ;  /* 0x00007480ff0577ac */ /* 0x002e620008000800 */
[----:B------:R-:W-:Y:S02]  /*2020*/  IMAD.MOV.U32 R18, RZ, RZ, R3 ;  /* 0x000000ffff127224 */ /* 0x000fe400078e0003 */
[----:B0-----:R-:W-:Y:S01]  /*2030*/  IMAD.U32 R19, RZ, RZ, UR11 ;  /* 0x0000000bff137e24 */ /* 0x001fe2000f8e00ff */
[----:B-1----:R-:W-:-:S03]  /*2040*/  ISETP.GE.AND P0, PT, R11, UR5, PT ;  /* 0x000000050b007c0c */ /* 0x002fc6000bf06270 */
[----:B------:R-:W-:Y:S01]  /*2050*/  IMAD R13, R14, UR10, R19 ;  /* 0x0000000a0e0d7c24 */ /* 0x000fe2000f8e0213 */
[----:B------:R-:W-:Y:S02]  /*2060*/  ISETP.GE.U32.AND P1, PT, R19, 0x4, PT ;  /* 0x000000041300780c */ /* 0x000fe40003f26070 */
[----:B------:R-:W-:Y:S02]  /*2070*/  ISETP.NE.AND P4, PT, R12, R19, PT ;  /* 0x000000130c00720c */ /* 0x000fe40003f85270 */
[----:B------:R-:W-:-:S09]  /*2080*/  ISETP.GT.AND P0, PT, R11, -0x1, !P0 ;  /* 0xffffffff0b00780c */ /* 0x000fd20004704270 */
[----:B------:R-:W-:Y:S05]  /*2090*/  @!P1 BRA `(.L_x_93) ;  /* 0x0000000400109947 */ /* 0x000fea0003800000 */
[----:B------:R-:W-:-:S07]  /*20a0*/  IMAD.MOV.U32 R18, RZ, RZ, R3 ;  /* 0x000000ffff127224 */ /* 0x000fce00078e0003 */
.L_x_94:
        /* <DEDUP_REMOVED lines=38> */
[----:B--2---:R-:W-:Y:S04]  /*2310*/  @P1 STG.E.U8 desc[UR8][R16.64+0x3], R19 ;  /* 0x0000031310001986 */ /* 0x004fe8000c101108 */
[----:B-1----:R-:W2:Y:S01]  /*2320*/  @P2 LDG.E.U8 R21, desc[UR8][R14.64+0x4] ;  /* 0x000004080e152981 */ /* 0x002ea2000c1e1100 */
[----:B------:R-:W-:-:S05]  /*2330*/  VIADD R22, R20, 0x5 ;  /* 0x0000000514167836 */ /* 0x000fca0000000000 */
[----:B------:R-:W-:-:S04]  /*2340*/  ISETP.GE.AND P1, PT, R22, UR16, PT ;  /* 0x0000001016007c0c */ /* 0x000fc8000bf26270 */
[----:B------:R-:W-:-:S04]  /*2350*/  ISETP.GT.AND P1, PT, R22, -0x1, !P1 ;  /* 0xffffffff1600780c */ /* 0x000fc80004f24270 */
[----:B------:R-:W-:-:S13]  /*2360*/  PLOP3.LUT P1, PT, P1, P0, PT, 0x80, 0x8 ;  /* 0x000000000008781c */ /* 0x000fda0000f21070 */
[----:B------:R-:W-:Y:S04]  /*2370*/  @!P1 STG.E.U8 desc[UR8][R16.64+0x5], RZ ;  /* 0x000005ff10009986 */ /* 0x000fe8000c101108 */
[----:B--2---:R1:W-:Y:S04]  /*2380*/  @P2 STG.E.U8 desc[UR8][R16.64+0x4], R21 ;  /* 0x0000041510002986 */ /* 0x0043e8000c101108 */
[----:B0-----:R-:W2:Y:S01]  /*2390*/  @P1 LDG.E.U8 R23, desc[UR8][R14.64+0x5] ;  /* 0x000005080e171981 */ /* 0x001ea2000c1e1100 */
        /* <DEDUP_REMOVED lines=16> */
[----:B0-----:R-:W-:Y:S01]  /*24a0*/  IMAD.IADD R23, R18, 0x1, R19 ;  /* 0x0000000112177824 */ /* 0x001fe200078e0213 */
[----:B--2---:R3:W-:Y:S04]  /*24b0*/  @P1 STG.E.U8 desc[UR8][R16.64+0x7], R21 ;  /* 0x0000071510001986 */ /* 0x0047e8000c101108 */
[----:B------:R-:W-:-:S13]  /*24c0*/  ISETP.NE.AND P1, PT, R23, R8, PT ;  /* 0x000000081700720c */ /* 0x000fda0003f25270 */
[----:B---3--:R-:W-:Y:S05]  /*24d0*/  @P1 BRA `(.L_x_94) ;  /* 0xfffffff800f41947 */ /* 0x008fea000383ffff */
.L_x_93:
        /* <DEDUP_REMOVED lines=40> */
.L_x_97:
[----:B------:R-:W-:Y:S05]  /*2760*/  BSYNC.RECONVERGENT B1 ;  /* 0x0000000000017941 */ /* 0x000fea0003800200 */
.L_x_96:
[----:B------:R-:W-:-:S07]  /*2770*/  VIADD R18, R18, 0x4 ;  /* 0x0000000412127836 */ /* 0x000fce0000000000 */
.L_x_95:
        /* <DEDUP_REMOVED lines=26> */
.L_x_100:
[----:B------:R-:W-:Y:S05]  /*2920*/  BSYNC.RECONVERGENT B1 ;  /* 0x0000000000017941 */ /* 0x000fea0003800200 */
.L_x_99:
[----:B------:R-:W-:-:S07]  /*2930*/  VIADD R18, R18, 0x2 ;  /* 0x0000000212127836 */ /* 0x000fce0000000000 */
.L_x_98:
        /* <DEDUP_REMOVED lines=22> */
.L_x_102:
[----:B------:R-:W-:Y:S05]  /*2aa0*/  BSYNC.RECONVERGENT B1 ;  /* 0x0000000000017941 */ /* 0x000fea0003800200 */
.L_x_101:
[----:B------:R-:W-:Y:S05]  /*2ab0*/  @P4 BRA `(.L_x_103) ;  /* 0xfffffff400444947 */ /* 0x000fea000383ffff */
.L_x_92:
[----:B------:R-:W-:Y:S05]  /*2ac0*/  BSYNC.RECONVERGENT B0 ;  /* 0x0000000000007941 */ /* 0x000fea0003800200 */
.L_x_91:
[----:B------:R-:W-:Y:S02]  /*2ad0*/  VIADD R0, R0, 0x100 ;  /* 0x0000010000007836 */ /* 0x000fe40000000000 */
[----:B------:R-:W-:-:S03]  /*2ae0*/  IMAD.U32 R7, RZ, RZ, UR7 ;  /* 0x00000007ff077e24 */ /* 0x000fc6000f8e00ff */
[----:B------:R-:W-:-:S04]  /*2af0*/  ISETP.LT.U32.AND P0, PT, R0, UR6, PT ;  /* 0x0000000600007c0c */ /* 0x000fc8000bf01070 */
[----:B------:R-:W-:-:S13]  /*2b00*/  ISETP.GT.AND.EX P0, PT, R7, RZ, PT, P0 ;  /* 0x000000ff0700720c */ /* 0x000fda0003f04300 */
[----:B------:R-:W-:Y:S05]  /*2b10*/  @!P0 EXIT ;  /* 0x000000000000894d */ /* 0x000fea0003800000 */
[----:B------:R-:W-:-:S05]  /*2b20*/  VIADD R7, R0, UR4 ;  /* 0x0000000400077c36 */ /* 0x000fca0008000000 */
[----:B------:R-:W-:-:S13]  /*2b30*/  ISETP.GE.AND P0, PT, R7, R2, PT ;  /* 0x000000020700720c */ /* 0x000fda0003f06270 */
[----:B------:R-:W-:Y:S05]  /*2b40*/  @P0 EXIT ;  /* 0x000000000000094d */ /* 0x000fea0003800000 */
[----:B------:R-:W-:Y:S01]  /*2b50*/  IABS R11, R16 ;  /* 0x00000010000b7213 */ /* 0x000fe20000000000 */
[----:B------:R-:W2:Y:S01]  /*2b60*/  LDCU UR4, c[0x0][0x3a8] ;  /* 0x00007500ff0477ac */ /* 0x000ea20008000800 */
[----:B------:R-:W-:Y:S02]  /*2b70*/  IABS R2, R7 ;  /* 0x0000000700027213 */ /* 0x000fe40000000000 */
[----:B------:R-:W3:Y:S01]  /*2b80*/  I2F.RP R10, R11 ;  /* 0x0000000b000a7306 */ /* 0x000ee20000209400 */
[----:B------:R-:W-:-:S07]  /*2b90*/  LOP3.LUT R4, R4, 0xfffffff8, RZ, 0xc0, !PT ;  /* 0xfffffff804047812 */ /* 0x000fce00078ec0ff */
[----:B---3--:R-:W3:Y:S01]  /*2ba0*/  MUFU.RCP R10, R10 ;  /* 0x0000000a000a7308 */ /* 0x008ee20000001000 */
[----:B--2---:R-:W-:Y:S02]  /*2bb0*/  IMAD R19, R7, UR4, R19 ;  /* 0x0000000407137c24 */ /* 0x004fe4000f8e0213 */
[----:B---3--:R-:W-:-:S05]  /*2bc0*/  VIADD R8, R10, 0xffffffe ;  /* 0x0ffffffe0a087836 */ /* 0x008fca0000000000 */
[----:B------:R2:W3:Y:S02]  /*2bd0*/  F2I.FTZ.U32.TRUNC.NTZ R9, R8 ;  /* 0x0000000800097305 */ /* 0x0004e4000021f000 */
[----:B--2---:R-:W-:Y:S02]  /*2be0*/  IMAD.MOV.U32 R8, RZ, RZ, RZ ;  /* 0x000000ffff087224 */ /* 0x004fe400078e00ff */
[----:B---3--:R-:W-:-:S04]  /*2bf0*/  IMAD.MOV R0, RZ, RZ, -R9 ;  /* 0x000000ffff007224 */ /* 0x008fc800078e0a09 */
[----:B------:R-:W-:-:S04]  /*2c00*/  IMAD R13, R0, R11, RZ ;  /* 0x0000000b000d7224 */ /* 0x000fc800078e02ff */
[----:B------:R-:W-:-:S06]  /*2c10*/  IMAD.HI.U32 R13, R9, R13, R8 ;  /* 0x0000000d090d7227 */ /* 0x000fcc00078e0008 */
[----:B------:R-:W-:-:S04]  /*2c20*/  IMAD.HI.U32 R0, R13, R2, RZ ;  /* 0x000000020d007227 */ /* 0x000fc800078e00ff */
[----:B------:R-:W-:-:S04]  /*2c30*/  IMAD.MOV R9, RZ, RZ, -R0 ;  /* 0x000000ffff097224 */ /* 0x000fc800078e0a00 */
[----:B------:R-:W-:-:S05]  /*2c40*/  IMAD R2, R11, R9, R2 ;  /* 0x000000090b027224 */ /* 0x000fca00078e0202 */
[----:B------:R-:W-:-:S13]  /*2c50*/  ISETP.GT.U32.AND P1, PT, R11, R2, PT ;  /* 0x000000020b00720c */ /* 0x000fda0003f24070 */
[----:B------:R-:W-:Y:S02]  /*2c60*/  @!P1 IMAD.IADD R2, R2, 0x1, -R11 ;  /* 0x0000000102029824 */ /* 0x000fe400078e0a0b */
[----:B------:R-:W-:Y:S01]  /*2c70*/  @!P1 VIADD R0, R0, 0x1 ;  /* 0x0000000100009836 */ /* 0x000fe20000000000 */
[----:B------:R-:W-:Y:S02]  /*2c80*/  ISETP.NE.AND P1, PT, R16, RZ, PT ;  /* 0x000000ff1000720c */ /* 0x000fe40003f25270 */
[----:B------:R-:W-:Y:S02]  /*2c90*/  ISETP.GE.U32.AND P0, PT, R2, R11, PT ;  /* 0x0000000b0200720c */ /* 0x000fe40003f06070 */
[----:B------:R-:W-:-:S04]  /*2ca0*/  LOP3.LUT R2, R7, R16, RZ, 0x3c, !PT ;  /* 0x0000001007027212 */ /* 0x000fc800078e3cff */
[----:B------:R-:W-:-:S07]  /*2cb0*/  ISETP.GE.AND P2, PT, R2, RZ, PT ;  /* 0x000000ff0200720c */ /* 0x000fce0003f46270 */
[----:B------:R-:W-:-:S06]  /*2cc0*/  @P0 VIADD R0, R0, 0x1 ;  /* 0x0000000100000836 */ /* 0x000fcc0000000000 */
[----:B------:R-:W-:Y:S01]  /*2cd0*/  @!P2 IMAD.MOV R0, RZ, RZ, -R0 ;  /* 0x000000ffff00a224 */ /* 0x000fe200078e0a00 */
[----:B------:R-:W-:-:S05]  /*2ce0*/  @!P1 LOP3.LUT R0, RZ, R16, RZ, 0x33, !PT ;  /* 0x00000010ff009212 */ /* 0x000fca00078e33ff */
[----:B------:R-:W-:-:S04]  /*2cf0*/  IMAD.MOV R2, RZ, RZ, -R0 ;  /* 0x000000ffff027224 */ /* 0x000fc800078e0a00 */
[----:B------:R-:W-:Y:S02]  /*2d00*/  IMAD R16, R16, R2, R7 ;  /* 0x0000000210107224 */ /* 0x000fe400078e0207 */
[----:B------:R-:W-:-:S07]  /*2d10*/  IMAD.MOV.U32 R2, RZ, RZ, R3 ;  /* 0x000000ffff027224 */ /* 0x000fce00078e0003 */
.L_x_114:
[----:B01----:R-:W2:Y:S01]  /*2d20*/  LDC.64 R10, c[0x0][0x3a8] ;  /* 0x0000ea00ff0a7b82 */ /* 0x003ea20000000a00 */
[----:B------:R-:W3:Y:S01]  /*2d30*/  LDCU UR4, c[0x0][0x3a4] ;  /* 0x00007480ff0477ac */ /* 0x000ee20008000800 */
[--C-:B------:R-:W-:Y:S01]  /*2d40*/  IMAD.IADD R9, R0, 0x1, R2.reuse ;  /* 0x0000000100097824 */ /* 0x100fe200078e0202 */
[----:B------:R-:W-:Y:S01]  /*2d50*/  ISETP.GE.U32.AND P3, PT, R5, 0x3, PT ;  /* 0x000000030500780c */ /* 0x000fe20003f66070 */
[----:B------:R-:W-:Y:S02]  /*2d60*/  IMAD.IADD R8, R19, 0x1, R2 ;  /* 0x0000000113087824 */ /* 0x000fe400078e0202 */
[----:B------:R-:W-:Y:S01]  /*2d70*/  IMAD.MOV.U32 R7, RZ, RZ, R3 ;  /* 0x000000ffff077224 */ /* 0x000fe200078e0003 */
[----:B---3--:R-:W-:-:S04]  /*2d80*/  ISETP.GE.AND P0, PT, R9, UR4, PT ;  /* 0x0000000409007c0c */ /* 0x008fc8000bf06270 */
[----:B------:R-:W-:Y:S01]  /*2d90*/  ISETP.GT.AND P0, PT, R9, -0x1, !P0 ;  /* 0xffffffff0900780c */ /* 0x000fe20004704270 */
[----:B--2---:R-:W-:Y:S01]  /*2da0*/  IMAD R8, R8, R10, R11 ;  /* 0x0000000a08087224 */ /* 0x004fe200078e020b */
[----:B------:R-:W-:Y:S02]  /*2db0*/  ISETP.GE.U32.AND P1, PT, R11, 0x4, PT ;  /* 0x000000040b00780c */ /* 0x000fe40003f26070 */
[----:B------:R-:W-:-:S11]  /*2dc0*/  ISETP.NE.AND P4, PT, R2, R11, PT ;  /* 0x0000000b0200720c */ /* 0x000fd60003f85270 */
[----:B------:R-:W-:Y:S05]  /*2dd0*/  @!P1 BRA `(.L_x_104) ;  /* 0x0000000400189947 */ /* 0x000fea0003800000 */
[----:B------:R-:W-:Y:S01]  /*2de0*/  IMAD.MOV.U32 R7, RZ, RZ, R3 ;  /* 0x000000ffff077224 */ /* 0x000fe200078e0003 */
[----:B------:R-:W2:Y:S01]  /*2df0*/  LDCU UR4, c[0x0][0x3a0] ;  /* 0x00007400ff0477ac */ /* 0x000ea20008000800 */
[----:B------:R-:W3:Y:S01]  /*2e00*/  LDCU UR5, c[0x0][0x3ac] ;  /* 0x00007580ff0577ac */ /* 0x000ee20008000800 */
[----:B------:R-:W4:Y:S04]  /*2e10*/  LDCU.128 UR12, c[0x0][0x390] ;  /* 0x00007200ff0c77ac */ /* 0x000f280008000c00 */
.L_x_105:
[--C-:B0-----:R-:W-:Y:S02]  /*2e20*/  IMAD.IADD R14, R16, 0x1, R7.reuse ;  /* 0x00000001100e7824 */ /* 0x101fe400078e0207 */
[----:B------:R-:W-:Y:S02]  /*2e30*/  IMAD.IADD R11, R8, 0x1, R7 ;  /* 0x00000001080b7824 */ /* 0x000fe400078e0207 */
[----:B--2---:R-:W-:Y:S01]  /*2e40*/  IMAD R13, R9, UR4, R14 ;  /* 0x00000004090d7c24 */ /* 0x004fe2000f8e020e */
[C---:B------:R-:W-:Y:S02]  /*2e50*/  ISETP.GE.AND P2, PT, R14.reuse, UR4, PT ;  /* 0x000000040e007c0c */ /* 0x040fe4000bf46270 */
[----:B----4-:R-:W-:Y:S02]  /*2e60*/  IADD3 R10, P5, PT, R11, UR12, RZ ;  /* 0x0000000c0b0a7c10 */ /* 0x010fe4000ffbe0ff */
[----:B------:R-:W-:Y:S02]  /*2e70*/  ISETP.GT.AND P2, PT, R14, -0x1, !P2 ;  /* 0xffffffff0e00780c */ /* 0x000fe40005744270 */
[----:B------:R-:W-:-:S02]  /*2e80*/  IADD3 R12, P1, PT, R13, UR14, RZ ;  /* 0x0000000e0d0c7c10 */ /* 0x000fc4000ff3e0ff */
[----:B------:R-:W-:Y:S02]  /*2e90*/  PLOP3.LUT P2, PT, P2, P0, PT, 0x80, 0x8 ;  /* 0x000000000008781c */ /* 0x000fe40001741070 */
[----:B------:R-:W-:Y:S02]  /*2ea0*/  LEA.HI.X.SX32 R11, R11, UR13, 0x1, P5 ;  /* 0x0000000d0b0b7c11 */ /* 0x000fe4000a8f0eff */
[----:B------:R-:W-:-:S09]  /*2eb0*/  LEA.HI.X.SX32 R13, R13, UR15, 0x1, P1 ;  /* 0x0000000f0d0d7c11 */ /* 0x000fd200088f0eff */
[----:B------:R-:W-:Y:S04]  /*2ec0*/  @!P2 STG.E.U8 desc[UR8][R10.64], RZ ;  /* 0x000000ff0a00a986 */ /* 0x000fe8000c101108 */
[----:B-1----:R-:W2:Y:S01]  /*2ed0*/  @P2 LDG.E.U8 R15, desc[UR8][R12.64] ;  /* 0x000000080c0f2981 */ /* 0x002ea2000c1e1100 */
        /* <DEDUP_REMOVED lines=20> */
[----:B0-----:R-:W4:Y:S01]  /*3020*/  @P1 LDG.E.U8 R15, desc[UR8][R12.64+0x3] ;  /* 0x000003080c0f1981 */ /* 0x001f22000c1e1100 */
[----:B------:R-:W-:-:S05]  /*3030*/  VIADD R18, R14, 0x4 ;  /* 0x000000040e127836 */ /* 0x000fca0000000000 */
[----:B------:R-:W-:-:S04]  /*3040*/  ISETP.GE.AND P2, PT, R18, UR4, PT ;  /* 0x0000000412007c0c */ /* 0x000fc8000bf46270 */
[----:B------:R-:W-:-:S04]  /*3050*/  ISETP.GT.AND P2, PT, R18, -0x1, !P2 ;  /* 0xffffffff1200780c */ /* 0x000fc80005744270 */
[----:B------:R-:W-:-:S13]  /*3060*/  PLOP3.LUT P2, PT, P2, P0, PT, 0x80, 0x8 ;  /* 0x000000000008781c */ /* 0x000fda0001741070 */
[----:B------:R-:W-:Y:S04]  /*3070*/  @!P2 STG.E.U8 desc[UR8][R10.64+0x4], RZ ;  /* 0x000004ff0a00a986 */ /* 0x000fe8000c101108 */
[----:B----4-:R0:W-:Y:S04]  /*3080*/  @P1 STG.E.U8 desc[UR8][R10.64+0x3], R15 ;  /* 0x0000030f0a001986 */ /* 0x0101e8000c101108 */
[----:B-1----:R-:W4:Y:S01]  /*3090*/  @P2 LDG.E.U8 R17, desc[UR8][R12.64+0x4] ;  /* 0x000004080c112981 */ /* 0x002f22000c1e1100 */
[----:B------:R-:W-:-:S05]  /*30a0*/  VIADD R18, R14, 0x5 ;  /* 0x000000050e127836 */ /* 0x000fca0000000000 */
[----:B------:R-:W-:-:S04]  /*30b0*/  ISETP.GE.AND P1, PT, R18, UR4, PT ;  /* 0x0000000412007c0c */ /* 0x000fc8000bf26270 */
[----:B------:R-:W-:-:S04]  /*30c0*/  ISETP.GT.AND P1, PT, R18, -0x1, !P1 ;  /* 0xffffffff1200780c */ /* 0x000fc80004f24270 */
[----:B------:R-:W-:-:S13]  /*30d0*/  PLOP3.LUT P1, PT, P1, P0, PT, 0x80, 0x8 ;  /* 0x000000000008781c */ /* 0x000fda0000f21070 */
[----:B------:R-:W-:Y:S04]  /*30e0*/  @!P1 STG.E.U8 desc[UR8][R10.64+0x5], RZ ;  /* 0x000005ff0a009986 */ /* 0x000fe8000c101108 */
[----:B----4-:R1:W-:Y:S04]  /*30f0*/  @P2 STG.E.U8 desc[UR8][R10.64+0x4], R17 ;  /* 0x000004110a002986 */ /* 0x0103e8000c101108 */
[----:B--2---:R-:W2:Y:S01]  /*3100*/  @P1 LDG.E.U8 R21, desc[UR8][R12.64+0x5] ;  /* 0x000005080c151981 */ /* 0x004ea2000c1e1100 */
        /* <DEDUP_REMOVED lines=14> */
[----:B------:R-:W-:-:S04]  /*31f0*/  VIADD R7, R7, 0x8 ;  /* 0x0000000807077836 */ /* 0x000fc80000000000 */
[----:B---3--:R-:W-:Y:S01]  /*3200*/  VIADD R21, R7, UR5 ;  /* 0x0000000507157c36 */ /* 0x008fe20008000000 */
[----:B--2---:R0:W-:Y:S04]  /*3210*/  @P1 STG.E.U8 desc[UR8][R10.64+0x7], R17 ;  /* 0x000007110a001986 */ /* 0x0041e8000c101108 */
[----:B------:R-:W-:-:S13]  /*3220*/  ISETP.NE.AND P1, PT, R21, R4, PT ;  /* 0x000000041500720c */ /* 0x000fda0003f25270 */
[----:B0-----:R-:W-:Y:S05]  /*3230*/  @P1 BRA `(.L_x_105) ;  /* 0xfffffff800f81947 */ /* 0x001fea000383ffff */
.L_x_104:
[----:B------:R-:W-:Y:S01]  /*3240*/  VIADD R2, R2, 0x1 ;  /* 0x0000000102027836 */ /* 0x000fe20000000000 */
[----:B------:R-:W-:Y:S06]  /*3250*/  @!P3 BRA `(.L_x_106) ;  /* 0x0000000000a0b947 */ /* 0x000fec0003800000 */
[----:B------:R-:W2:Y:S01]  /*3260*/  LDCU UR4, c[0x0][0x3a0] ;  /* 0x00007400ff0477ac */ /* 0x000ea20008000800 */
[--C-:B------:R-:W-:Y:S02]  /*3270*/  IMAD.IADD R18, R16, 0x1, R7.reuse ;  /* 0x0000000110127824 */ /* 0x100fe400078e0207 */
[----:B------:R-:W-:Y:S01]  /*3280*/  IMAD.IADD R11, R8, 0x1, R7 ;  /* 0x00000001080b7824 */ /* 0x000fe200078e0207 */
[----:B------:R-:W3:Y:S02]  /*3290*/  LDCU.128 UR12, c[0x0][0x390] ;  /* 0x00007200ff0c77ac */ /* 0x000ee40008000c00 */
[----:B--2---:R-:W-:Y:S01]  /*32a0*/  ISETP.GE.AND P2, PT, R18, UR4, PT ;  /* 0x0000000412007c0c */ /* 0x004fe2000bf46270 */
[----:B------:R-:W-:-:S03]  /*32b0*/  IMAD R13, R9, UR4, R18 ;  /* 0x00000004090d7c24 */ /* 0x000fc6000f8e0212 */
[----:B------:R-:W-:Y:S02]  /*32c0*/  ISETP.GT.AND P2, PT, R18, -0x1, !P2 ;  /* 0xffffffff1200780c */ /* 0x000fe40005744270 */
[----:B---3--:R-:W-:Y:S02]  /*32d0*/  IADD3 R10, P3, PT, R11, UR12, RZ ;  /* 0x0000000c0b0a7c10 */ /* 0x008fe4000ff7e0ff */
[----:B------:R-:W-:Y:S02]  /*32e0*/  PLOP3.LUT P2, PT, P2, P0, PT, 0x80, 0x8 ;  /* 0x000000000008781c */ /* 0x000fe40001741070 */
[----:B------:R-:W-:Y:S02]  /*32f0*/  IADD3 R12, P1, PT, R13, UR14, RZ ;  /* 0x0000000e0d0c7c10 */ /* 0x000fe4000ff3e0ff */
[----:B------:R-:W-:Y:S02]  /*3300*/  LEA.HI.X.SX32 R11, R11, UR13, 0x1, P3 ;  /* 0x0000000d0b0b7c11 */ /* 0x000fe400098f0eff */
[----:B------:R-:W-:-:S07]  /*3310*/  LEA.HI.X.SX32 R13, R13, UR15, 0x1, P1 ;  /* 0x0000000f0d0d7c11 */ /* 0x000fce00088f0eff */
[----:B------:R2:W-:Y:S04]  /*3320*/  @!P2 STG.E.U8 desc[UR8][R10.64], RZ ;  /* 0x000000ff0a00a986 */ /* 0x0005e8000c101108 */
[----:B01----:R-:W3:Y:S01]  /*3330*/  @P2 LDG.E.U8 R15, desc[UR8][R12.64] ;  /* 0x000000080c0f2981 */ /* 0x003ee2000c1e1100 */
[----:B------:R-:W-:-:S05]  /*3340*/  VIADD R14, R18, 0x1 ;  /* 0x00000001120e7836 */ /* 0x000fca0000000000 */
[----:B------:R-:W-:-:S04]  /*3350*/  ISETP.GE.AND P1, PT, R14, UR4, PT ;  /* 0x000000040e007c0c */ /* 0x000fc8000bf26270 */
[----:B------:R-:W-:-:S04]  /*3360*/  ISETP.GT.AND P1, PT, R14, -0x1, !P1 ;  /* 0xffffffff0e00780c */ /* 0x000fc80004f24270 */
[----:B------:R-:W-:-:S13]  /*3370*/  PLOP3.LUT P1, PT, P1, P0, PT, 0x80, 0x8 ;  /* 0x000000000008781c */ /* 0x000fda0000f21070 */
[----:B------:R2:W-:Y:S04]  /*3380*/  @!P1 STG.E.U8 desc[UR8][R10.64+0x1], RZ ;  /* 0x000001ff0a009986 */ /* 0x0005e8000c101108 */
[----:B---3--:R2:W-:Y:S04]  /*3390*/  @P2 STG.E.U8 desc[UR8][R10.64], R15 ;  /* 0x0000000f0a002986 */ /* 0x0085e8000c101108 */
[----:B------:R-:W3:Y:S01]  /*33a0*/  @P1 LDG.E.U8 R17, desc[UR8][R12.64+0x1] ;  /* 0x000001080c111981 */ /* 0x000ee2000c1e1100 */
[----:B------:R-:W-:-:S05]  /*33b0*/  VIADD R14, R18, 0x2 ;  /* 0x00000002120e7836 */ /* 0x000fca0000000000 */
[----:B------:R-:W-:-:S04]  /*33c0*/  ISETP.GE.AND P2, PT, R14, UR4, PT ;  /* 0x000000040e007c0c */ /* 0x000fc8000bf46270 */
[----:B------:R-:W-:-:S04]  /*33d0*/  ISETP.GT.AND P2, PT, R14, -0x1, !P2 ;  /* 0xffffffff0e00780c */ /* 0x000fc80005744270 */
[----:B------:R-:W-:-:S13]  /*33e0*/  PLOP3.LUT P2, PT, P2, P0, PT, 0x80, 0x8 ;  /* 0x000000000008781c */ /* 0x000fda0001741070 */
[----:B------:R2:W-:Y:S04]  /*33f0*/  @!P2 STG.E.U8 desc[UR8][R10.64+0x2], RZ ;  /* 0x000002ff0a00a986 */ /* 0x0005e8000c101108 */
[----:B---3--:R2:W-:Y:S04]  /*3400*/  @P1 STG.E.U8 desc[UR8][R10.64+0x1], R17 ;  /* 0x000001110a001986 */ /* 0x0085e8000c101108 */
[----:B------:R-:W3:Y:S01]  /*3410*/  @P2 LDG.E.U8 R21, desc[UR8][R12.64+0x2] ;  /* 0x000002080c152981 */ /* 0x000ee2000c1e1100 */
[----:B------:R-:W-:Y:S01]  /*3420*/  VIADD R14, R18, 0x3 ;  /* 0x00000003120e7836 */ /* 0x000fe20000000000 */
[----:B------:R-:W-:Y:S04]  /*3430*/  BSSY.RECONVERGENT B0, `(.L_x_107) ;  /* 0x0000009000007945 */ /* 0x000fe80003800200 */
[----:B------:R-:W-:-:S04]  /*3440*/  ISETP.GE.AND P1, PT, R14, UR4, PT ;  /* 0x000000040e007c0c */ /* 0x000fc8000bf26270 */
[----:B------:R-:W-:-:S04]  /*3450*/  ISETP.GT.AND P1, PT, R14, -0x1, !P1 ;  /* 0xffffffff0e00780c */ /* 0x000fc80004f24270 */
[----:B------:R-:W-:-:S13]  /*3460*/  PLOP3.LUT P1, PT, P1, P0, PT, 0x80, 0x8 ;  /* 0x000000000008781c */ /* 0x000fda0000f21070 */
[----:B------:R2:W-:Y:S04]  /*3470*/  @!P1 STG.E.U8 desc[UR8][R10.64+0x3], RZ ;  /* 0x000003ff0a009986 */ /* 0x0005e8000c101108 */
[----:B---3--:R2:W-:Y:S01]  /*3480*/  @P2 STG.E.U8 desc[UR8][R10.64+0x2], R21 ;  /* 0x000002150a002986 */ /* 0x0085e2000c101108 */
[----:B------:R-:W-:Y:S05]  /*3490*/  @!P1 BRA `(.L_x_108) ;  /* 0x0000000000089947 */ /* 0x000fea0003800000 */
[----:B------:R-:W3:Y:S04]  /*34a0*/  LDG.E.U8 R13, desc[UR8][R12.64+0x3] ;  /* 0x000003080c0d7981 */ /* 0x000ee8000c1e1100 */
[----:B---3--:R0:W-:Y:S02]  /*34b0*/  STG.E.U8 desc[UR8][R10.64+0x3], R13 ;  /* 0x0000030d0a007986 */ /* 0x0081e4000c101108 */
.L_x_108:
[----:B------:R-:W-:Y:S05]  /*34c0*/  BSYNC.RECONVERGENT B0 ;  /* 0x0000000000007941 */ /* 0x000fea0003800200 */
.L_x_107:
[----:B------:R-:W-:-:S07]  /*34d0*/  VIADD R7, R7, 0x4 ;  /* 0x0000000407077836 */ /* 0x000fce0000000000 */
.L_x_106:
[----:B------:R-:W-:-:S13]  /*34e0*/  ISETP.NE.AND P1, PT, R6, RZ, PT ;  /* 0x000000ff0600720c */ /* 0x000fda0003f25270 */
[----:B------:R-:W-:Y:S05]  /*34f0*/  @!P1 BRA `(.L_x_109) ;  /* 0x0000000000689947 */ /* 0x000fea0003800000 */
[----:B------:R-:W3:Y:S01]  /*3500*/  LDCU UR4, c[0x0][0x3a0] ;  /* 0x00007400ff0477ac */ /* 0x000ee20008000800 */
[--C-:B0-----:R-:W-:Y:S02]  /*3510*/  IMAD.IADD R14, R16, 0x1, R7.reuse ;  /* 0x00000001100e7824 */ /* 0x101fe400078e0207 */
[----:B--2---:R-:W-:Y:S01]  /*3520*/  IMAD.IADD R11, R8, 0x1, R7 ;  /* 0x00000001080b7824 */ /* 0x004fe200078e0207 */
[----:B------:R-:W0:Y:S02]  /*3530*/  LDCU.128 UR12, c[0x0][0x390] ;  /* 0x00007200ff0c77ac */ /* 0x000e240008000c00 */
[----:B---3--:R-:W-:Y:S01]  /*3540*/  ISETP.GE.AND P1, PT, R14, UR4, PT ;  /* 0x000000040e007c0c */ /* 0x008fe2000bf26270 */
        /* <DEDUP_REMOVED lines=8> */
[----:B-1----:R-:W2:Y:S01]  /*35d0*/  @P1 LDG.E.U8 R15, desc[UR8][R12.64] ;  /* 0x000000080c0f1981 */ /* 0x002ea2000c1e1100 */
        /* <DEDUP_REMOVED lines=10> */
.L_x_111:
[----:B------:R-:W-:Y:S05]  /*3680*/  BSYNC.RECONVERGENT B0 ;  /* 0x0000000000007941 */ /* 0x000fea0003800200 */
.L_x_110:
[----:B------:R-:W-:-:S07]  /*3690*/  VIADD R7, R7, 0x2 ;  /* 0x0000000207077836 */ /* 0x000fce0000000000 */
.L_x_109:
[----:B------:R-:W3:Y:S01]  /*36a0*/  LDCU UR4, c[0x0][0x3a0] ;  /* 0x00007400ff0477ac */ /* 0x000ee20008000800 */
[----:B0-----:R-:W-:Y:S01]  /*36b0*/  IMAD.IADD R14, R16, 0x1, R7 ;  /* 0x00000001100e7824 */ /* 0x001fe200078e0207 */
[----:B------:R-:W-:Y:S04]  /*36c0*/  BSSY.RECONVERGENT B0, `(.L_x_112) ;  /* 0x0000013000007945 */ /* 0x000fe80003800200 */
[----:B---3--:R-:W-:-:S04]  /*36d0*/  ISETP.GE.AND P1, PT, R14, UR4, PT ;  /* 0x000000040e007c0c */ /* 0x008fc8000bf26270 */
[----:B------:R-:W-:-:S04]  /*36e0*/  ISETP.GT.AND P1, PT, R14, -0x1, !P1 ;  /* 0xffffffff0e00780c */ /* 0x000fc80004f24270 */
[----:B------:R-:W-:-:S13]  /*36f0*/  PLOP3.LUT P1, PT, P1, P0, PT, 0x80, 0x8 ;  /* 0x000000000008781c */ /* 0x000fda0000f21070 */
[----:B-12---:R-:W0:Y:S01]  /*3700*/  @!P1 LDC.64 R10, c[0x0][0x390] ;  /* 0x0000e400ff0a9b82 */ /* 0x006e220000000a00 */
[----:B------:R-:W-:-:S05]  /*3710*/  @!P1 IMAD.IADD R12, R8, 0x1, R7 ;  /* 0x00000001080c9824 */ /* 0x000fca00078e0207 */
[----:B0-----:R-:W-:-:S04]  /*3720*/  @!P1 IADD3 R10, P0, PT, R12, R10, RZ ;  /* 0x0000000a0c0a9210 */ /* 0x001fc80007f1e0ff */
[----:B------:R-:W-:-:S05]  /*3730*/  @!P1 LEA.HI.X.SX32 R11, R12, R11, 0x1, P0 ;  /* 0x0000000b0c0b9211 */ /* 0x000fca00000f0eff */
[----:B------:R0:W-:Y:S01]  /*3740*/  @!P1 STG.E.U8 desc[UR8][R10.64], RZ ;  /* 0x000000ff0a009986 */ /* 0x0001e2000c101108 */
[----:B------:R-:W-:Y:S05]  /*3750*/  @!P1 BRA `(.L_x_113) ;  /* 0x0000000000249947 */ /* 0x000fea0003800000 */
[----:B------:R-:W0:Y:S01]  /*3760*/  LDCU.128 UR12, c[0x0][0x390] ;  /* 0x00007200ff0c77ac */ /* 0x000e220008000c00 */
[----:B------:R-:W-:-:S05]  /*3770*/  IMAD R9, R9, UR4, R14 ;  /* 0x0000000409097c24 */ /* 0x000fca000f8e020e */
[----:B0-----:R-:W-:-:S04]  /*3780*/  IADD3 R10, P0, PT, R9, UR14, RZ ;  /* 0x0000000e090a7c10 */ /* 0x001fc8000ff1e0ff */
[----:B------:R-:W-:-:S06]  /*3790*/  LEA.HI.X.SX32 R11, R9, UR15, 0x1, P0 ;  /* 0x0000000f090b7c11 */ /* 0x000fcc00080f0eff */
[----:B------:R-:W2:Y:S01]  /*37a0*/  LDG.E.U8 R11, desc[UR8][R10.64] ;  /* 0x000000080a0b7981 */ /* 0x000ea2000c1e1100 */
[----:B------:R-:W-:-:S05]  /*37b0*/  IMAD.IADD R7, R8, 0x1, R7 ;  /* 0x0000000108077824 */ /* 0x000fca00078e0207 */
[----:B------:R-:W-:-:S04]  /*37c0*/  IADD3 R8, P0, PT, R7, UR12, RZ ;  /* 0x0000000c07087c10 */ /* 0x000fc8000ff1e0ff */
[----:B------:R-:W-:-:S05]  /*37d0*/  LEA.HI.X.SX32 R9, R7, UR13, 0x1, P0 ;  /* 0x0000000d07097c11 */ /* 0x000fca00080f0eff */
[----:B--2---:R1:W-:Y:S04]  /*37e0*/  STG.E.U8 desc[UR8][R8.64], R11 ;  /* 0x0000000b08007986 */ /* 0x0043e8000c101108 */
.L_x_113:
[----:B------:R-:W-:Y:S05]  /*37f0*/  BSYNC.RECONVERGENT B0 ;  /* 0x0000000000007941 */ /* 0x000fea0003800200 */
.L_x_112:
[----:B------:R-:W-:Y:S05]  /*3800*/  @P4 BRA `(.L_x_114) ;  /* 0xfffffff400444947 */ /* 0x000fea000383ffff */
[----:B------:R-:W-:Y:S05]  /*3810*/  EXIT ;  /* 0x000000000000794d */ /* 0x000fea0003800000 */
.L_x_115:
        /* <DEDUP_REMOVED lines=14> */
.L_x_121:


//--------------------- .text._ZN3cub18CUB_300001_SM_10006detail8for_each13static_kernelINS2_12policy_hub_t12policy_500_tEmN6thrust24THRUST_300001_SM_1000_NS8cuda_cub20__uninitialized_fill7functorINS7_10device_ptrIhEEhEEEEvT0_T1_ --------------------------
	.section	.text._ZN3cub18CUB_300001_SM_10006detail8for_each13static_kernelINS2_12policy_hub_t12policy_500_tEmN6thrust24THRUST_300001_SM_1000_NS8cuda_cub20__uninitialized_fill7functorINS7_10device_ptrIhEEhEEEEvT0_T1_,"ax",@progbits
	.align	128
        .global         _ZN3cub18CUB_300001_SM_10006detail8for_each13static_kernelINS2_12policy_hub_t12policy_500_tEmN6thrust24THRUST_300001_SM_1000_NS8cuda_cub20__uninitialized_fill7functorINS7_10device_ptrIhEEhEEEEvT0_T1_
        .type           _ZN3cub18CUB_300001_SM_10006detail8for_each13static_kernelINS2_12policy_hub_t12policy_500_tEmN6thrust24THRUST_300001_SM_1000_NS8cuda_cub20__uninitialized_fill7functorINS7_10device_ptrIhEEhEEEEvT0_T1_,@function
        .size           _ZN3cub18CUB_300001_SM_10006detail8for_each13static_kernelINS2_12policy_hub_t12policy_500_tEmN6thrust24THRUST_300001_SM_1000_NS8cuda_cub20__uninitialized_fill7functorINS7_10device_ptrIhEEhEEEEvT0_T1_,(.L_x_122 - _ZN3cub18CUB_300001_SM_10006detail8for_each13static_kernelINS2_12policy_hub_t12policy_500_tEmN6thrust24THRUST_300001_SM_1000_NS8cuda_cub20__uninitialized_fill7functorINS7_10device_ptrIhEEhEEEEvT0_T1_)
        .other          _ZN3cub18CUB_300001_SM_10006detail8for_each13static_kernelINS2_12policy_hub_t12policy_500_tEmN6thrust24THRUST_300001_SM_1000_NS8cuda_cub20__uninitialized_fill7functorINS7_10device_ptrIhEEhEEEEvT0_T1_,@"STO_CUDA_ENTRY STV_DEFAULT"
_ZN3cub18CUB_300001_SM_10006detail8for_each13static_kernelINS2_12policy_hub_t12policy_500_tEmN6thrust24THRUST_300001_SM_1000_NS8cuda_cub20__uninitialized_fill7functorINS7_10device_ptrIhEEhEEEEvT0_T1_:
.text._ZN3cub18CUB_300001_SM_10006detail8for_each13static_kernelINS2_12policy_hub_t12policy_500_tEmN6thrust24THRUST_300001_SM_1000_NS8cuda_cub20__uninitialized_fill7functorINS7_10device_ptrIhEEhEEEEvT0_T1_:
[----:B------:R-:W-:Y:S08]  /*0000*/  LDC R1, c[0x0][0x37c] ;  /* 0x0000df00ff017b82 */ /* 0x000ff00000000800 */
[----:B------:R-:W0:Y:S01]  /*0010*/  S2UR UR4, SR_CTAID.X ;  /* 0x00000000000479c3 */ /* 0x000e220000002500 */
[----:B------:R-:W1:Y:S01]  /*0020*/  LDCU.64 UR6, c[0x0][0x380] ;  /* 0x00007000ff0677ac */ /* 0x000e620008000a00 */
[----:B------:R-:W2:Y:S06]  /*0030*/  LDCU.64 UR8, c[0x0][0x358] ;  /* 0x00006b00ff0877ac */ /* 0x000eac0008000a00 */
[----:B------:R-:W3:Y:S01]  /*0040*/  LDC R5, c[0x0][0x390] ;  /* 0x0000e400ff057b82 */ /* 0x000ee20000000800 */
[----:B0-----:R-:W-:-:S04]  /*0050*/  UIMAD.WIDE.U32 UR4, UR4, 0x200, URZ ;  /* 0x00000200040478a5 */ /* 0x001fc8000f8e00ff */
[----:B-1----:R-:W-:-:S04]  /*0060*/  UIADD3 UR6, UP0, UPT, -UR4, UR6, URZ ;  /* 0x0000000604067290 */ /* 0x002fc8000ff1e1ff */
[----:B------:R-:W-:Y:S01]  /*0070*/  UIADD3.X UR7, UPT, UPT, ~UR5, UR7, URZ, UP0, !UPT ;  /* 0x0000000705077290 */ /* 0x000fe200087fe5ff */
[----:B---3--:R-:W-:Y:S01]  /*0080*/  PRMT R5, R5, 0x7770, RZ ;  /* 0x0000777005057816 */ /* 0x008fe200000000ff */
[----:B------:R-:W-:-:S04]  /*0090*/  UISETP.GE.U32.AND UP0, UPT, UR6, 0x200, UPT ;  /* 0x000002000600788c */ /* 0x000fc8000bf06070 */
[----:B------:R-:W-:-:S09]  /*00a0*/  UISETP.GE.U32.AND.EX UP0, UPT, UR7, URZ, UPT, UP0 ;  /* 0x000000ff0700728c */ /* 0x000fd2000bf06100 */
[----:B--2---:R-:W-:Y:S05]  /*00b0*/  BRA.U !UP0, `(.L_x_116) ;  /* 0x00000001081c7547 */ /* 0x004fea000b800000 */
[----:B------:R-:W0:Y:S01]  /*00c0*/  S2R R3, SR_TID.X ;  /* 0x0000000000037919 */ /* 0x000e220000002100 */
[----:B------:R-:W0:Y:S02]  /*00d0*/  LDC.64 R6, c[0x0][0x388] ;  /* 0x0000e200ff067b82 */ /* 0x000e240000000a00 */
[----:B0-----:R-:W-:-:S04]  /*00e0*/  IADD3 R2, P0, P1, R6, UR4, R3 ;  /* 0x0000000406027c10 */ /* 0x001fc8000f91e003 */
[----:B------:R-:W-:-:S05]  /*00f0*/  IADD3.X R3, PT, PT, R7, UR5, RZ, P0, P1 ;  /* 0x0000000507037c10 */ /* 0x000fca00087e24ff */
[----:B------:R-:W-:Y:S04]  /*0100*/  STG.E.U8 desc[UR8][R2.64], R5 ;  /* 0x0000000502007986 */ /* 0x000fe8000c101108 */
[----:B------:R-:W-:Y:S01]  /*0110*/  STG.E.U8 desc[UR8][R2.64+0x100], R5 ;  /* 0x0001000502007986 */ /* 0x000fe2000c101108 */
[----:B------:R-:W-:Y:S05]  /*0120*/  EXIT ;  /* 0x000000000000794d */ /* 0x000fea0003800000 */
.L_x_116:
[----:B------:R-:W0:Y:S01]  /*0130*/  S2R R3, SR_TID.X ;  /* 0x0000000000037919 */ /* 0x000e220000002100 */
[----:B------:R-:W1:Y:S01]  /*0140*/  LDC.64 R6, c[0x0][0x388] ;  /* 0x0000e200ff067b82 */ /* 0x000e620000000a00 */
[----:B------:R-:W-:Y:S02]  /*0150*/  IMAD.U32 R2, RZ, RZ, UR7 ;  /* 0x00000007ff027e24 */ /* 0x000fe4000f8e00ff */
[C---:B0-----:R-:W-:Y:S01]  /*0160*/  VIADD R0, R3.reuse, 0x100 ;  /* 0x0000010003007836 */ /* 0x041fe20000000000 */
[----:B------:R-:W-:-:S04]  /*0170*/  ISETP.LT.U32.AND P0, PT, R3, UR6, PT ;  /* 0x0000000603007c0c */ /* 0x000fc8000bf01070 */
[----:B------:R-:W-:Y:S01]  /*0180*/  ISETP.LT.U32.AND P1, PT, R0, UR6, PT ;  /* 0x0000000600007c0c */ /* 0x000fe2000bf21070 */
[----:B------:R-:W-:Y:S01]  /*0190*/  IMAD.U32 R0, RZ, RZ, UR7 ;  /* 0x00000007ff007e24 */ /* 0x000fe2000f8e00ff */
[----:B------:R-:W-:Y:S02]  /*01a0*/  ISETP.GT.U32.AND.EX P0, PT, R2, RZ, PT, P0 ;  /* 0x000000ff0200720c */ /* 0x000fe40003f04100 */
[----:B-1----:R-:W-:Y:S02]  /*01b0*/  IADD3 R2, P2, P3, R6, UR4, R3 ;  /* 0x0000000406027c10 */ /* 0x002fe4000fb5e003 */
[----:B------:R-:W-:Y:S02]  /*01c0*/  ISETP.GT.U32.AND.EX P1, PT, R0, RZ, PT, P1 ;  /* 0x000000ff0000720c */ /* 0x000fe40003f24110 */
[----:B------:R-:W-:-:S07]  /*01d0*/  IADD3.X R3, PT, PT, R7, UR5, RZ, P2, P3 ;  /* 0x0000000507037c10 */ /* 0x000fce00097e64ff */
[----:B------:R0:W-:Y:S04]  /*01e0*/  @P0 STG.E.U8 desc[UR8][R2.64], R5 ;  /* 0x0000000502000986 */ /* 0x0001e8000c101108 */
[----:B------:R-:W-:Y:S05]  /*01f0*/  @!P1 EXIT ;  /* 0x000000000000994d */ /* 0x000fea0003800000 */
[----:B------:R-:W-:Y:S01]  /*0200*/  STG.E.U8 desc[UR8][R2.64+0x100], R5 ;  /* 0x0001000502007986 */ /* 0x000fe2000c101108 */
[----:B------:R-:W-:Y:S05]  /*0210*/  EXIT ;  /* 0x000000000000794d */ /* 0x000fea0003800000 */
.L_x_117:
        /* <DEDUP_REMOVED lines=14> */
.L_x_122:


//--------------------- .text._ZN3cub18CUB_300001_SM_10006detail11EmptyKernelIvEEvv --------------------------
	.section	.text._ZN3cub18CUB_300001_SM_10006detail11EmptyKernelIvEEvv,"ax",@progbits
	.align	128
        .global         _ZN3cub18CUB_300001_SM_10006detail11EmptyKernelIvEEvv
        .type           _ZN3cub18CUB_300001_SM_10006detail11EmptyKernelIvEEvv,@function
        .size           _ZN3cub18CUB_300001_SM_10006detail11EmptyKernelIvEEvv,(.L_x_123 - _ZN3cub18CUB_300001_SM_10006detail11EmptyKernelIvEEvv)
        .other          _ZN3cub18CUB_300001_SM_10006detail11EmptyKernelIvEEvv,@"STO_CUDA_ENTRY STV_DEFAULT"
_ZN3cub18CUB_300001_SM_10006detail11EmptyKernelIvEEvv:
.text._ZN3cub18CUB_300001_SM_10006detail11EmptyKernelIvEEvv:
[----:B------:R-:W-:Y:S01]  /*0000*/  LDC R1, c[0x0][0x37c] ;  /* 0x0000df00ff017b82 */ /* 0x000fe20000000800 */
[----:B------:R-:W-:Y:S05]  /*0010*/  EXIT ;  /* 0x000000000000794d */ /* 0x000fea0003800000 */
.L_x_118:
        /* <DEDUP_REMOVED lines=14> */
.L_x_123:


//--------------------- .nv.shared.reserved.0     --------------------------
	.section	.nv.shared.reserved.0,"aw",@nobits
	.weak		__nv_reservedSMEM_offset_0_alias
	.size		__nv_reservedSMEM_offset_0_alias, 0, 64
	.other		__nv_reservedSMEM_offset_0_alias,@"STO_CUDA_RESERVED_SHARED STV_DEFAULT"
__nv_reservedSMEM_offset_0_alias:
	.zero		0
	.zero		64


//--------------------- .nv.global                --------------------------
	.section	.nv.global,"aw",@nobits
.nv.global:
	.type		_ZN34_INTERNAL_a0cec0de_4_k_cu_72235ae46thrust24THRUST_300001_SM_1000_NS12placeholders2_8E,@object
	.size		_ZN34_INTERNAL_a0cec0de_4_k_cu_72235ae46thrust24THRUST_300001_SM_1000_NS12placeholders2_8E,(_ZN34_INTERNAL_a0cec0de_4_k_cu_72235ae44cuda3std3__436_GLOBAL__N__a0cec0de_4_k_cu_72235ae46ignoreE - _ZN34_INTERNAL_a0cec0de_4_k_cu_72235ae46thrust24THRUST_300001_SM_1000_NS12placeholders2_8E)
_ZN34_INTERNAL_a0cec0de_4_k_cu_72235ae46thrust24THRUST_300001_SM_1000_NS12placeholders2_8E:
	.zero		1
	.type		_ZN34_INTERNAL_a0cec0de_4_k_cu_72235ae44cuda3std3__436_GLOBAL__N__a0cec0de_4_k_cu_72235ae46ignoreE,@object
	.size		_ZN34_INTERNAL_a0cec0de_4_k_cu_72235ae44cuda3std3__436_GLOBAL__N__a0cec0de_4_k_cu_72235ae46ignoreE,(_ZN34_INTERNAL_a0cec0de_4_k_cu_72235ae44cuda3std6ranges3__45__cpo4dataE - _ZN34_INTERNAL_a0cec0de_4_k_cu_72235ae44cuda3std3__436_GLOBAL__N__a0cec0de_4_k_cu_72235ae46ignoreE)
_ZN34_INTERNAL_a0cec0de_4_k_cu_72235ae44cuda3std3__436_GLOBAL__N__a0cec0de_4_k_cu_72235ae46ignoreE:
	.zero		1
	.type		_ZN34_INTERNAL_a0cec0de_4_k_cu_72235ae44cuda3std6ranges3__45__cpo4dataE,@object
	.size		_ZN34_INTERNAL_a0cec0de_4_k_cu_72235ae44cuda3std6ranges3__45__cpo4dataE,(_ZN34_INTERNAL_a0cec0de_4_k_cu_72235ae46thrust24THRUST_300001_SM_1000_NS6system3cpp3parE - _ZN34_INTERNAL_a0cec0de_4_k_cu_72235ae44cuda3std6ranges3__45__cpo4dataE)
_ZN34_INTERNAL_a0cec0de_4_k_cu_72235ae44cuda3std6ranges3__45__cpo4dataE:
	.zero		1
	.type		_ZN34_INTERNAL_a0cec0de_4_k_cu_72235ae46thrust24THRUST_300001_SM_1000_NS6system3cpp3parE,@object
	.size		_ZN34_INTERNAL_a0cec0de_4_k_cu_72235ae46thrust24THRUST_300001_SM_1000_NS6system3cpp3parE,(_ZN34_INTERNAL_a0cec0de_4_k_cu_72235ae44cuda3std3__45__cpo5beginE - _ZN34_INTERNAL_a0cec0de_4_k_cu_72235ae46thrust24THRUST_300001_SM_1000_NS6system3cpp3parE)
_ZN34_INTERNAL_a0cec0de_4_k_cu_72235ae46thrust24THRUST_300001_SM_1000_NS6system3cpp3parE:
	.zero		1
	.type		_ZN34_INTERNAL_a0cec0de_4_k_cu_72235ae44cuda3std3__45__cpo5beginE,@object
	.size		_ZN34_INTERNAL_a0cec0de_4_k_cu_72235ae44cuda3std3__45__cpo5beginE,(_ZN34_INTERNAL_a0cec0de_4_k_cu_72235ae44cuda3std6ranges3__45__cpo5beginE - _ZN34_INTERNAL_a0cec0de_4_k_cu_72235ae44cuda3std3__45__cpo5beginE)
_ZN34_INTERNAL_a0cec0de_4_k_cu_72235ae44cuda3std3__45__cpo5beginE:
	.zero		1
	.type		_ZN34_INTERNAL_a0cec0de_4_k_cu_72235ae44cuda3std6ranges3__45__cpo5beginE,@object
	.size		_ZN34_INTERNAL_a0cec0de_4_k_cu_72235ae44cuda3std6ranges3__45__cpo5beginE,(_ZN34_INTERNAL_a0cec0de_4_k_cu_72235ae46thrust24THRUST_300001_SM_1000_NS6deviceE - _ZN34_INTERNAL_a0cec0de_4_k_cu_72235ae44cuda3std6ranges3__45__cpo5beginE)
_ZN34_INTERNAL_a0cec0de_4_k_cu_72235ae44cuda3std6ranges3__45__cpo5beginE:
	.zero		1
	.type		_ZN34_INTERNAL_a0cec0de_4_k_cu_72235ae46thrust24THRUST_300001_SM_1000_NS6deviceE,@object
	.size		_ZN34_INTERNAL_a0cec0de_4_k_cu_72235ae46thrust24THRUST_300001_SM_1000_NS6deviceE,(_ZN34_INTERNAL_a0cec0de_4_k_cu_72235ae44cuda3std3__47nulloptE - _ZN34_INTERNAL_a0cec0de_4_k_cu_72235ae46thrust24THRUST_300001_SM_1000_NS6deviceE)
_ZN34_INTERNAL_a0cec0de_4_k_cu_72235ae46thrust24THRUST_300001_SM_1000_NS6deviceE:
	.zero		1
	.type		_ZN34_INTERNAL_a0cec0de_4_k_cu_72235ae44cuda3std3__47nulloptE,@object
	.size		_ZN34_INTERNAL_a0cec0de_4_k_cu_72235ae44cuda3std3__47nulloptE,(_ZN34_INTERNAL_a0cec0de_4_k_cu_72235ae44cuda3std6ranges3__45__cpo8distanceE - _ZN34_INTERNAL_a0cec0de_4_k_cu_72235ae44cuda3std3__47nulloptE)
_ZN34_INTERNAL_a0cec0de_4_k_cu_72235ae44cuda3std3__47nulloptE:
	.zero		1
	.type		_ZN34_INTERNAL_a0cec0de_4_k_cu_72235ae44cuda3std6ranges3__45__cpo8distanceE,@object
	.size		_ZN34_INTERNAL_a0cec0de_4_k_cu_72235ae44cuda3std6ranges3__45__cpo8distanceE,(_ZN34_INTERNAL_a0cec0de_4_k_cu_72235ae46thrust24THRUST_300001_SM_1000_NS12placeholders2_4E - _ZN34_INTERNAL_a0cec0de_4_k_cu_72235ae44cuda3std6ranges3__45__cpo8distanceE)
_ZN34_INTERNAL_a0cec0de_4_k_cu_72235ae44cuda3std6ranges3__45__cpo8distanceE:
	.zero		1
	.type		_ZN34_INTERNAL_a0cec0de_4_k_cu_72235ae46thrust24THRUST_300001_SM_1000_NS12placeholders2_4E,@object
	.size		_ZN34_INTERNAL_a0cec0de_4_k_cu_72235ae46thrust24THRUST_300001_SM_1000_NS12placeholders2_4E,(_ZN34_INTERNAL_a0cec0de_4_k_cu_72235ae44cuda3std3__45__cpo6rbeginE - _ZN34_INTERNAL_a0cec0de_4_k_cu_72235ae46thrust24THRUST_300001_SM_1000_NS12placeholders2_4E)
_ZN34_INTERNAL_a0cec0de_4_k_cu_72235ae46thrust24THRUST_300001_SM_1000_NS12placeholders2_4E:
	.zero		1
	.type		_ZN34_INTERNAL_a0cec0de_4_k_cu_72235ae44cuda3std3__45__cpo6rbeginE,@object
	.size		_ZN34_INTERNAL_a0cec0de_4_k_cu_72235ae44cuda3std3__45__cpo6rbeginE,(_ZN34_INTERNAL_a0cec0de_4_k_cu_72235ae44cuda3std6ranges3__45__cpo7advanceE - _ZN34_INTERNAL_a0cec0de_4_k_cu_72235ae44cuda3std3__45__cpo6rbeginE)
_ZN34_INTERNAL_a0cec0de_4_k_cu_72235ae44cuda3std3__45__cpo6rbeginE:
	.zero		1
	.type		_ZN34_INTERNAL_a0cec0de_4_k_cu_72235ae44cuda3std6ranges3__45__cpo7advanceE,@object
	.size		_ZN34_INTERNAL_a0cec0de_4_k_cu_72235ae44cuda3std6ranges3__45__cpo7advanceE,(_ZN34_INTERNAL_a0cec0de_4_k_cu_72235ae46thrust24THRUST_300001_SM_1000_NS12placeholders3_10E - _ZN34_INTERNAL_a0cec0de_4_k_cu_72235ae44cuda3std6ranges3__45__cpo7advanceE)
_ZN34_INTERNAL_a0cec0de_4_k_cu_72235ae44cuda3std6ranges3__45__cpo7advanceE:
	.zero		1
	.type		_ZN34_INTERNAL_a0cec0de_4_k_cu_72235ae46thrust24THRUST_300001_SM_1000_NS12placeholders3_10E,@object
	.size		_ZN34_INTERNAL_a0cec0de_4_k_cu_72235ae46thrust24THRUST_300001_SM_1000_NS12placeholders3_10E,(_ZN34_INTERNAL_a0cec0de_4_k_cu_72235ae44cuda3std3__48in_placeE - _ZN34_INTERNAL_a0cec0de_4_k_cu_72235ae46thrust24THRUST_300001_SM_1000_NS12placeholders3_10E)
_ZN34_INTERNAL_a0cec0de_4_k_cu_72235ae46thrust24THRUST_300001_SM_1000_NS12placeholders3_10E:
	.zero		1
	.type		_ZN34_INTERNAL_a0cec0de_4_k_cu_72235ae44cuda3std3__48in_placeE,@object
	.size		_ZN34_INTERNAL_a0cec0de_4_k_cu_72235ae44cuda3std3__48in_placeE,(_ZN34_INTERNAL_a0cec0de_4_k_cu_72235ae44cuda3std6ranges3__45__cpo4sizeE - _ZN34_INTERNAL_a0cec0de_4_k_cu_72235ae44cuda3std3__48in_placeE)
_ZN34_INTERNAL_a0cec0de_4_k_cu_72235ae44cuda3std3__48in_placeE:
	.zero		1
	.type		_ZN34_INTERNAL_a0cec0de_4_k_cu_72235ae44cuda3std6ranges3__45__cpo4sizeE,@object
	.size		_ZN34_INTERNAL_a0cec0de_4_k_cu_72235ae44cuda3std6ranges3__45__cpo4sizeE,(_ZN34_INTERNAL_a0cec0de_4_k_cu_72235ae46thrust24THRUST_300001_SM_1000_NS12placeholders2_2E - _ZN34_INTERNAL_a0cec0de_4_k_cu_72235ae44cuda3std6ranges3__45__cpo4sizeE)
_ZN34_INTERNAL_a0cec0de_4_k_cu_72235ae44cuda3std6ranges3__45__cpo4sizeE:
	.zero		1
	.type		_ZN34_INTERNAL_a0cec0de_4_k_cu_72235ae46thrust24THRUST_300001_SM_1000_NS12placeholders2_2E,@object
	.size		_ZN34_INTERNAL_a0cec0de_4_k_cu_72235ae46thrust24THRUST_300001_SM_1000_NS12placeholders2_2E,(_ZN34_INTERNAL_a0cec0de_4_k_cu_72235ae44cuda3std3__45__cpo6cbeginE - _ZN34_INTERNAL_a0cec0de_4_k_cu_72235ae46thrust24THRUST_300001_SM_1000_NS12placeholders2_2E)
_ZN34_INTERNAL_a0cec0de_4_k_cu_72235ae46thrust24THRUST_300001_SM_1000_NS12placeholders2_2E:
	.zero		1
	.type		_ZN34_INTERNAL_a0cec0de_4_k_cu_72235ae44cuda3std3__45__cpo6cbeginE,@object
	.size		_ZN34_INTERNAL_a0cec0de_4_k_cu_72235ae44cuda3std3__45__cpo6cbeginE,(_ZN34_INTERNAL_a0cec0de_4_k_cu_72235ae44cuda3std6ranges3__45__cpo6cbeginE - _ZN34_INTERNAL_a0cec0de_4_k_cu_72235ae44cuda3std3__45__cpo6cbeginE)
_ZN34_INTERNAL_a0cec0de_4_k_cu_72235ae44cuda3std3__45__cpo6cbeginE:
	.zero		1
	.type		_ZN34_INTERNAL_a0cec0de_4_k_cu_72235ae44cuda3std6ranges3__45__cpo6cbeginE,@object
	.size		_ZN34_INTERNAL_a0cec0de_4_k_cu_72235ae44cuda3std6ranges3__45__cpo6cbeginE,(_ZN34_INTERNAL_a0cec0de_4_k_cu_72235ae46thrust24THRUST_300001_SM_1000_NS12placeholders2_6E - _ZN34_INTERNAL_a0cec0de_4_k_cu_72235ae44cuda3std6ranges3__45__cpo6cbeginE)
_ZN34_INTERNAL_a0cec0de_4_k_cu_72235ae44cuda3std6ranges3__45__cpo6cbeginE:
	.zero		1
	.type		_ZN34_INTERNAL_a0cec0de_4_k_cu_72235ae46thrust24THRUST_300001_SM_1000_NS12placeholders2_6E,@object
	.size		_ZN34_INTERNAL_a0cec0de_4_k_cu_72235ae46thrust24THRUST_300001_SM_1000_NS12placeholders2_6E,(_ZN34_INTERNAL_a0cec0de_4_k_cu_72235ae44cuda3std3__45__cpo7crbeginE - _ZN34_INTERNAL_a0cec0de_4_k_cu_72235ae46thrust24THRUST_300001_SM_1000_NS12placeholders2_6E)
_ZN34_INTERNAL_a0cec0de_4_k_cu_72235ae46thrust24THRUST_300001_SM_1000_NS12placeholders2_6E:
	.zero		1
	.type		_ZN34_INTERNAL_a0cec0de_4_k_cu_72235ae44cuda3std3__45__cpo7crbeginE,@object
	.size		_ZN34_INTERNAL_a0cec0de_4_k_cu_72235ae44cuda3std3__45__cpo7crbeginE,(_ZN34_INTERNAL_a0cec0de_4_k_cu_72235ae44cuda3std6ranges3__45__cpo4nextE - _ZN34_INTERNAL_a0cec0de_4_k_cu_72235ae44cuda3std3__45__cpo7crbeginE)
_ZN34_INTERNAL_a0cec0de_4_k_cu_72235ae44cuda3std3__45__cpo7crbeginE:
	.zero		1
	.type		_ZN34_INTERNAL_a0cec0de_4_k_cu_72235ae44cuda3std6ranges3__45__cpo4nextE,@object
	.size		_ZN34_INTERNAL_a0cec0de_4_k_cu_72235ae44cuda3std6ranges3__45__cpo4nextE,(_ZN34_INTERNAL_a0cec0de_4_k_cu_72235ae44cuda3std6ranges3__45__cpo4swapE - _ZN34_INTERNAL_a0cec0de_4_k_cu_72235ae44cuda3std6ranges3__45__cpo4nextE)
_ZN34_INTERNAL_a0cec0de_4_k_cu_72235ae44cuda3std6ranges3__45__cpo4nextE:
	.zero		1
	.type		_ZN34_INTERNAL_a0cec0de_4_k_cu_72235ae44cuda3std6ranges3__45__cpo4swapE,@object
	.size		_ZN34_INTERNAL_a0cec0de_4_k_cu_72235ae44cuda3std6ranges3__45__cpo4swapE,(_ZN34_INTERNAL_a0cec0de_4_k_cu_72235ae46thrust24THRUST_300001_SM_1000_NS8cuda_cub10par_nosyncE - _ZN34_INTERNAL_a0cec0de_4_k_cu_72235ae44cuda3std6ranges3__45__cpo4swapE)
_ZN34_INTERNAL_a0cec0de_4_k_cu_72235ae44cuda3std6ranges3__45__cpo4swapE:
	.zero		1
	.type		_ZN34_INTERNAL_a0cec0de_4_k_cu_72235ae46thrust24THRUST_300001_SM_1000_NS8cuda_cub10par_nosyncE,@object
	.size		_ZN34_INTERNAL_a0cec0de_4_k_cu_72235ae46thrust24THRUST_300001_SM_1000_NS8cuda_cub10par_nosyncE,(_ZN34_INTERNAL_a0cec0de_4_k_cu_72235ae46thrust24THRUST_300001_SM_1000_NS3seqE - _ZN34_INTERNAL_a0cec0de_4_k_cu_72235ae46thrust24THRUST_300001_SM_1000_NS8cuda_cub10par_nosyncE)
_ZN34_INTERNAL_a0cec0de_4_k_cu_72235ae46thrust24THRUST_300001_SM_1000_NS8cuda_cub10par_nosyncE:
	.zero		1
	.type		_ZN34_INTERNAL_a0cec0de_4_k_cu_72235ae46thrust24THRUST_300001_SM_1000_NS3seqE,@object
	.size		_ZN34_INTERNAL_a0cec0de_4_k_cu_72235ae46thrust24THRUST_300001_SM_1000_NS3seqE,(_ZN34_INTERNAL_a0cec0de_4_k_cu_72235ae44cuda3std3__420unreachable_sentinelE - _ZN34_INTERNAL_a0cec0de_4_k_cu_72235ae46thrust24THRUST_300001_SM_1000_NS3seqE)
_ZN34_INTERNAL_a0cec0de_4_k_cu_72235ae46thrust24THRUST_300001_SM_1000_NS3seqE:
	.zero		1
	.type		_ZN34_INTERNAL_a0cec0de_4_k_cu_72235ae44cuda3std3__420unreachable_sentinelE,@object
	.size		_ZN34_INTERNAL_a0cec0de_4_k_cu_72235ae44cuda3std3__420unreachable_sentinelE,(_ZN34_INTERNAL_a0cec0de_4_k_cu_72235ae44cuda3std6ranges3__45__cpo5ssizeE - _ZN34_INTERNAL_a0cec0de_4_k_cu_72235ae44cuda3std3__420unreachable_sentinelE)
_ZN34_INTERNAL_a0cec0de_4_k_cu_72235ae44cuda3std3__420unreachable_sentinelE:
	.zero		1
	.type		_ZN34_INTERNAL_a0cec0de_4_k_cu_72235ae44cuda3std6ranges3__45__cpo5ssizeE,@object
	.size		_ZN34_INTERNAL_a0cec0de_4_k_cu_72235ae44cuda3std6ranges3__45__cpo5ssizeE,(_ZN34_INTERNAL_a0cec0de_4_k_cu_72235ae46thrust24THRUST_300001_SM_1000_NS12placeholders2_3E - _ZN34_INTERNAL_a0cec0de_4_k_cu_72235ae44cuda3std6ranges3__45__cpo5ssizeE)
_ZN34_INTERNAL_a0cec0de_4_k_cu_72235ae44cuda3std6ranges3__45__cpo5ssizeE:
	.zero		1
	.type		_ZN34_INTERNAL_a0cec0de_4_k_cu_72235ae46thrust24THRUST_300001_SM_1000_NS12placeholders2_3E,@object
	.size		_ZN34_INTERNAL_a0cec0de_4_k_cu_72235ae46thrust24THRUST_300001_SM_1000_NS12placeholders2_3E,(_ZN34_INTERNAL_a0cec0de_4_k_cu_72235ae44cuda3std3__45__cpo4cendE - _ZN34_INTERNAL_a0cec0de_4_k_cu_72235ae46thrust24THRUST_300001_SM_1000_NS12placeholders2_3E)
_ZN34_INTERNAL_a0cec0de_4_k_cu_72235ae46thrust24THRUST_300001_SM_1000_NS12placeholders2_3E:
	.zero		1
	.type		_ZN34_INTERNAL_a0cec0de_4_k_cu_72235ae44cuda3std3__45__cpo4cendE,@object
	.size		_ZN34_INTERNAL_a0cec0de_4_k_cu_72235ae44cuda3std3__45__cpo4cendE,(_ZN34_INTERNAL_a0cec0de_4_k_cu_72235ae44cuda3std6ranges3__45__cpo4cendE - _ZN34_INTERNAL_a0cec0de_4_k_cu_72235ae44cuda3std3__45__cpo4cendE)
_ZN34_INTERNAL_a0cec0de_4_k_cu_72235ae44cuda3std3__45__cpo4cendE:
	.zero		1
	.type		_ZN34_INTERNAL_a0cec0de_4_k_cu_72235ae44cuda3std6ranges3__45__cpo4cendE,@object
	.size		_ZN34_INTERNAL_a0cec0de_4_k_cu_72235ae44cuda3std6ranges3__45__cpo4cendE,(_ZN34_INTERNAL_a0cec0de_4_k_cu_72235ae46thrust24THRUST_300001_SM_1000_NS12placeholders2_7E - _ZN34_INTERNAL_a0cec0de_4_k_cu_72235ae44cuda3std6ranges3__45__cpo4cendE)
_ZN34_INTERNAL_a0cec0de_4_k_cu_72235ae44cuda3std6ranges3__45__cpo4cendE:
	.zero		1
	.type		_ZN34_INTERNAL_a0cec0de_4_k_cu_72235ae46thrust24THRUST_300001_SM_1000_NS12placeholders2_7E,@object
	.size		_ZN34_INTERNAL_a0cec0de_4_k_cu_72235ae46thrust24THRUST_300001_SM_1000_NS12placeholders2_7E,(_ZN34_INTERNAL_a0cec0de_4_k_cu_72235ae44cuda3std3__45__cpo5crendE - _ZN34_INTERNAL_a0cec0de_4_k_cu_72235ae46thrust24THRUST_300001_SM_1000_NS12placeholders2_7E)
_ZN34_INTERNAL_a0cec0de_4_k_cu_72235ae46thrust24THRUST_300001_SM_1000_NS12placeholders2_7E:
	.zero		1
	.type		_ZN34_INTERNAL_a0cec0de_4_k_cu_72235ae44cuda3std3__45__cpo5crendE,@object
	.size		_ZN34_INTERNAL_a0cec0de_4_k_cu_72235ae44cuda3std3__45__cpo5crendE,(_ZN34_INTERNAL_a0cec0de_4_k_cu_72235ae44cuda3std6ranges3__45__cpo4prevE - _ZN34_INTERNAL_a0cec0de_4_k_cu_72235ae44cuda3std3__45__cpo5crendE)
_ZN34_INTERNAL_a0cec0de_4_k_cu_72235ae44cuda3std3__45__cpo5crendE:
	.zero		1
	.type		_ZN34_INTERNAL_a0cec0de_4_k_cu_72235ae44cuda3std6ranges3__45__cpo4prevE,@object
	.size		_ZN34_INTERNAL_a0cec0de_4_k_cu_72235ae44cuda3std6ranges3__45__cpo4prevE,(_ZN34_INTERNAL_a0cec0de_4_k_cu_72235ae44cuda3std6ranges3__45__cpo9iter_moveE - _ZN34_INTERNAL_a0cec0de_4_k_cu_72235ae44cuda3std6ranges3__45__cpo4prevE)
_ZN34_INTERNAL_a0cec0de_4_k_cu_72235ae44cuda3std6ranges3__45__cpo4prevE:
	.zero		1
	.type		_ZN34_INTERNAL_a0cec0de_4_k_cu_72235ae44cuda3std6ranges3__45__cpo9iter_moveE,@object
	.size		_ZN34_INTERNAL_a0cec0de_4_k_cu_72235ae44cuda3std6ranges3__45__cpo9iter_moveE,(_ZN34_INTERNAL_a0cec0de_4_k_cu_72235ae46thrust24THRUST_300001_SM_1000_NS6system6detail10sequential3seqE - _ZN34_INTERNAL_a0cec0de_4_k_cu_72235ae44cuda3std6ranges3__45__cpo9iter_moveE)
_ZN34_INTERNAL_a0cec0de_4_k_cu_72235ae44cuda3std6ranges3__45__cpo9iter_moveE:
	.zero		1
	.type		_ZN34_INTERNAL_a0cec0de_4_k_cu_72235ae46thrust24THRUST_300001_SM_1000_NS6system6detail10sequential3seqE,@object
	.size		_ZN34_INTERNAL_a0cec0de_4_k_cu_72235ae46thrust24THRUST_300001_SM_1000_NS6system6detail10sequential3seqE,(_ZN34_INTERNAL_a0cec0de_4_k_cu_72235ae46thrust24THRUST_300001_SM_1000_NS12placeholders2_9E - _ZN34_INTERNAL_a0cec0de_4_k_cu_72235ae46thrust24THRUST_300001_SM_1000_NS6system6detail10sequential3seqE)
_ZN34_INTERNAL_a0cec0de_4_k_cu_72235ae46thrust24THRUST_300001_SM_1000_NS6system6detail10sequential3seqE:
	.zero		1
	.type		_ZN34_INTERNAL_a0cec0de_4_k_cu_72235ae46thrust24THRUST_300001_SM_1000_NS12placeholders2_9E,@object
	.size		_ZN34_INTERNAL_a0cec0de_4_k_cu_72235ae46thrust24THRUST_300001_SM_1000_NS12placeholders2_9E,(_ZN34_INTERNAL_a0cec0de_4_k_cu_72235ae44cuda3std3__419piecewise_constructE - _ZN34_INTERNAL_a0cec0de_4_k_cu_72235ae46thrust24THRUST_300001_SM_1000_NS12placeholders2_9E)
_ZN34_INTERNAL_a0cec0de_4_k_cu_72235ae46thrust24THRUST_300001_SM_1000_NS12placeholders2_9E:
	.zero		1
	.type		_ZN34_INTERNAL_a0cec0de_4_k_cu_72235ae44cuda3std3__419piecewise_constructE,@object
	.size		_ZN34_INTERNAL_a0cec0de_4_k_cu_72235ae44cuda3std3__419piecewise_constructE,(_ZN34_INTERNAL_a0cec0de_4_k_cu_72235ae44cuda3std6ranges3__45__cpo5cdataE - _ZN34_INTERNAL_a0cec0de_4_k_cu_72235ae44cuda3std3__419piecewise_constructE)
_ZN34_INTERNAL_a0cec0de_4_k_cu_72235ae44cuda3std3__419piecewise_constructE:
	.zero		1
	.type		_ZN34_INTERNAL_a0cec0de_4_k_cu_72235ae44cuda3std6ranges3__45__cpo5cdataE,@object
	.size		_ZN34_INTERNAL_a0cec0de_4_k_cu_72235ae44cuda3std6ranges3__45__cpo5cdataE,(_ZN34_INTERNAL_a0cec0de_4_k_cu_72235ae46thrust24THRUST_300001_SM_1000_NS12placeholders2_1E - _ZN34_INTERNAL_a0cec0de_4_k_cu_72235ae44cuda3std6ranges3__45__cpo5cdataE)
_ZN34_INTERNAL_a0cec0de_4_k_cu_72235ae44cuda3std6ranges3__45__cpo5cdataE:
	.zero		1
	.type		_ZN34_INTERNAL_a0cec0de_4_k_cu_72235ae46thrust24THRUST_300001_SM_1000_NS12placeholders2_1E,@object
	.size		_ZN34_INTERNAL_a0cec0de_4_k_cu_72235ae46thrust24THRUST_300001_SM_1000_NS12placeholders2_1E,(_ZN34_INTERNAL_a0cec0de_4_k_cu_72235ae44cuda3std3__45__cpo3endE - _ZN34_INTERNAL_a0cec0de_4_k_cu_72235ae46thrust24THRUST_300001_SM_1000_NS12placeholders2_1E)
_ZN34_INTERNAL_a0cec0de_4_k_cu_72235ae46thrust24THRUST_300001_SM_1000_NS12placeholders2_1E:
	.zero		1
	.type		_ZN34_INTERNAL_a0cec0de_4_k_cu_72235ae44cuda3std3__45__cpo3endE,@object
	.size		_ZN34_INTERNAL_a0cec0de_4_k_cu_72235ae44cuda3std3__45__cpo3endE,(_ZN34_INTERNAL_a0cec0de_4_k_cu_72235ae44cuda3std6ranges3__45__cpo3endE - _ZN34_INTERNAL_a0cec0de_4_k_cu_72235ae44cuda3std3__45__cpo3endE)
_ZN34_INTERNAL_a0cec0de_4_k_cu_72235ae44cuda3std3__45__cpo3endE:
	.zero		1
	.type		_ZN34_INTERNAL_a0cec0de_4_k_cu_72235ae44cuda3std6ranges3__45__cpo3endE,@object
	.size		_ZN34_INTERNAL_a0cec0de_4_k_cu_72235ae44cuda3std6ranges3__45__cpo3endE,(_ZN34_INTERNAL_a0cec0de_4_k_cu_72235ae46thrust24THRUST_300001_SM_1000_NS12placeholders2_5E - _ZN34_INTERNAL_a0cec0de_4_k_cu_72235ae44cuda3std6ranges3__45__cpo3endE)
_ZN34_INTERNAL_a0cec0de_4_k_cu_72235ae44cuda3std6ranges3__45__cpo3endE:
	.zero		1
	.type		_ZN34_INTERNAL_a0cec0de_4_k_cu_72235ae46thrust24THRUST_300001_SM_1000_NS12placeholders2_5E,@object
	.size		_ZN34_INTERNAL_a0cec0de_4_k_cu_72235ae46thrust24THRUST_300001_SM_1000_NS12placeholders2_5E,(_ZN34_INTERNAL_a0cec0de_4_k_cu_72235ae44cuda3std3__45__cpo4rendE - _ZN34_INTERNAL_a0cec0de_4_k_cu_72235ae46thrust24THRUST_300001_SM_1000_NS12placeholders2_5E)
_ZN34_INTERNAL_a0cec0de_4_k_cu_72235ae46thrust24THRUST_300001_SM_1000_NS12placeholders2_5E:
	.zero		1
	.type		_ZN34_INTERNAL_a0cec0de_4_k_cu_72235ae44cuda3std3__45__cpo4rendE,@object
	.size		_ZN34_INTERNAL_a0cec0de_4_k_cu_72235ae44cuda3std3__45__cpo4rendE,(_ZN34_INTERNAL_a0cec0de_4_k_cu_72235ae44cuda3std6ranges3__45__cpo9iter_swapE - _ZN34_INTERNAL_a0cec0de_4_k_cu_72235ae44cuda3std3__45__cpo4rendE)
_ZN34_INTERNAL_a0cec0de_4_k_cu_72235ae44cuda3std3__45__cpo4rendE:
	.zero		1
	.type		_ZN34_INTERNAL_a0cec0de_4_k_cu_72235ae44cuda3std6ranges3__45__cpo9iter_swapE,@object
	.size		_ZN34_INTERNAL_a0cec0de_4_k_cu_72235ae44cuda3std6ranges3__45__cpo9iter_swapE,(_ZN34_INTERNAL_a0cec0de_4_k_cu_72235ae44cuda3std3__48unexpectE - _ZN34_INTERNAL_a0cec0de_4_k_cu_72235ae44cuda3std6ranges3__45__cpo9iter_swapE)
_ZN34_INTERNAL_a0cec0de_4_k_cu_72235ae44cuda3std6ranges3__45__cpo9iter_swapE:
	.zero		1
	.type		_ZN34_INTERNAL_a0cec0de_4_k_cu_72235ae44cuda3std3__48unexpectE,@object
	.size		_ZN34_INTERNAL_a0cec0de_4_k_cu_72235ae44cuda3std3__48unexpectE,(_ZN34_INTERNAL_a0cec0de_4_k_cu_72235ae46thrust24THRUST_300001_SM_1000_NS8cuda_cub3parE - _ZN34_INTERNAL_a0cec0de_4_k_cu_72235ae44cuda3std3__48unexpectE)
_ZN34_INTERNAL_a0cec0de_4_k_cu_72235ae44cuda3std3__48unexpectE:
	.zero		1
	.type		_ZN34_INTERNAL_a0cec0de_4_k_cu_72235ae46thrust24THRUST_300001_SM_1000_NS8cuda_cub3parE,@object
	.size		_ZN34_INTERNAL_a0cec0de_4_k_cu_72235ae46thrust24THRUST_300001_SM_1000_NS8cuda_cub3parE,(.L_29 - _ZN34_INTERNAL_a0cec0de_4_k_cu_72235ae46thrust24THRUST_300001_SM_1000_NS8cuda_cub3parE)
_ZN34_INTERNAL_a0cec0de_4_k_cu_72235ae46thrust24THRUST_300001_SM_1000_NS8cuda_cub3parE:
	.zero		1
.L_29:


//--------------------- .nv.constant0._ZN3cub18CUB_300001_SM_10006detail9transform16transform_kernelINS2_10policy_hubILb1EN4cuda3std3__45tupleIJN6thrust24THRUST_300001_SM_1000_NS17counting_iteratorIiNSA_11use_defaultESC_SC_EEEEEE10policy1000El9GetMedianNSA_6detail15normal_iteratorINSA_10device_ptrIhEEEEJSD_EEEvT0_iT1_T2_DpNS2_10kernel_argIT3_EE --------------------------
	.section	.nv.constant0._ZN3cub18CUB_300001_SM_10006detail9transform16transform_kernelINS2_10policy_hubILb1EN4cuda3std3__45tupleIJN6thrust24THRUST_300001_SM_1000_NS17counting_iteratorIiNSA_11use_defaultESC_SC_EEEEEE10policy1000El9GetMedianNSA_6detail15normal_iteratorINSA_10device_ptrIhEEEEJSD_EEEvT0_iT1_T2_DpNS2_10kernel_argIT3_EE,"a",@progbits
	.sectionflags	@""
	.align	4
.nv.constant0._ZN3cub18CUB_300001_SM_10006detail9transform16transform_kernelINS2_10policy_hubILb1EN4cuda3std3__45tupleIJN6thrust24THRUST_300001_SM_1000_NS17counting_iteratorIiNSA_11use_defaultESC_SC_EEEEEE10policy1000El9GetMedianNSA_6detail15normal_iteratorINSA_10device_ptrIhEEEEJSD_EEEvT0_iT1_T2_DpNS2_10kernel_argIT3_EE:
	.zero		952


//--------------------- .nv.constant0._ZN3cub18CUB_300001_SM_10006detail9transform16transform_kernelINS2_10policy_hubILb1EN4cuda3std3__45tupleIJN6thrust24THRUST_300001_SM_1000_NS17counting_iteratorIiNSA_11use_defaultESC_SC_EEEEEE10policy1000Ei9GetMedianNSA_6detail15normal_iteratorINSA_10device_ptrIhEEEEJSD_EEEvT0_iT1_T2_DpNS2_10kernel_argIT3_EE --------------------------
	.section	.nv.constant0._ZN3cub18CUB_300001_SM_10006detail9transform16transform_kernelINS2_10policy_hubILb1EN4cuda3std3__45tupleIJN6thrust24THRUST_300001_SM_1000_NS17counting_iteratorIiNSA_11use_defaultESC_SC_EEEEEE10policy1000Ei9GetMedianNSA_6detail15normal_iteratorINSA_10device_ptrIhEEEEJSD_EEEvT0_iT1_T2_DpNS2_10kernel_argIT3_EE,"a",@progbits
	.sectionflags	@""
	.align	4
.nv.constant0._ZN3cub18CUB_300001_SM_10006detail9transform16transform_kernelINS2_10policy_hubILb1EN4cuda3std3__45tupleIJN6thrust24THRUST_300001_SM_1000_NS17counting_iteratorIiNSA_11use_defaultESC_SC_EEEEEE10policy1000Ei9GetMedianNSA_6detail15normal_iteratorINSA_10device_ptrIhEEEEJSD_EEEvT0_iT1_T2_DpNS2_10kernel_argIT3_EE:
	.zero		944


//--------------------- .nv.constant0._ZN3cub18CUB_300001_SM_10006detail8for_each13static_kernelINS2_12policy_hub_t12policy_500_tElNS2_12op_wrapper_tIl10GetWindowsN6thrust24THRUST_300001_SM_1000_NS17counting_iteratorIiNS9_11use_defaultESB_SB_EEEEEEvT0_T1_ --------------------------
	.section	.nv.constant0._ZN3cub18CUB_300001_SM_10006detail8for_each13static_kernelINS2_12policy_hub_t12policy_500_tElNS2_12op_wrapper_tIl10GetWindowsN6thrust24THRUST_300001_SM_1000_NS17counting_iteratorIiNS9_11use_defaultESB_SB_EEEEEEvT0_T1_,"a",@progbits
	.sectionflags	@""
	.align	4
.nv.constant0._ZN3cub18CUB_300001_SM_10006detail8for_each13static_kernelINS2_12policy_hub_t12policy_500_tElNS2_12op_wrapper_tIl10GetWindowsN6thrust24THRUST_300001_SM_1000_NS17counting_iteratorIiNS9_11use_defaultESB_SB_EEEEEEvT0_T1_:
	.zero		944


//--------------------- .nv.constant0._ZN3cub18CUB_300001_SM_10006detail8for_each13static_kernelINS2_12policy_hub_t12policy_500_tEmN6thrust24THRUST_300001_SM_1000_NS8cuda_cub20__uninitialized_fill7functorINS7_10device_ptrIhEEhEEEEvT0_T1_ --------------------------
	.section	.nv.constant0._ZN3cub18CUB_300001_SM_10006detail8for_each13static_kernelINS2_12policy_hub_t12policy_500_tEmN6thrust24THRUST_300001_SM_1000_NS8cuda_cub20__uninitialized_fill7functorINS7_10device_ptrIhEEhEEEEvT0_T1_,"a",@progbits
	.sectionflags	@""
	.align	4
.nv.constant0._ZN3cub18CUB_300001_SM_10006detail8for_each13static_kernelINS2_12policy_hub_t12policy_500_tEmN6thrust24THRUST_300001_SM_1000_NS8cuda_cub20__uninitialized_fill7functorINS7_10device_ptrIhEEhEEEEvT0_T1_:
	.zero		920


//--------------------- .nv.constant0._ZN3cub18CUB_300001_SM_10006detail11EmptyKernelIvEEvv --------------------------
	.section	.nv.constant0._ZN3cub18CUB_300001_SM_10006detail11EmptyKernelIvEEvv,"a",@progbits
	.sectionflags	@""
	.align	4
.nv.constant0._ZN3cub18CUB_300001_SM_10006detail11EmptyKernelIvEEvv:
	.zero		896


//--------------------- SYMBOLS --------------------------

	.type		.nv.reservedSmem.offset0,@object
	.size		.nv.reservedSmem.offset0,0x4
